	.target	sm_100a

	.elftype	@"ET_EXEC"


//--------------------- .note.nv.tkinfo           --------------------------
	.section	.note.nv.tkinfo,"",@"SHT_NOTE"
	.sectionflags	@"SHF_NOTE_NV_TKINFO"
	.tkinfo
        /*0018*/ 	.word	0x00000002
        /*0030*/ 	.string	""
        /*0030*/ 	.string	"ptxas"
        /*0030*/ 	.string	"Cuda compilation tools, release 13.0, V13.0.88"
        /*0030*/ 	.string	"Build cuda_13.0.r13.0/compiler.36424714_0"
        /*0030*/ 	.string	"-arch sm_100a -m 64 "



//--------------------- .note.nv.cuinfo           --------------------------
	.section	.note.nv.cuinfo,"",@"SHT_NOTE"
	.sectionflags	@"SHF_NOTE_NV_CUINFO"
        /*0018*/ 	.short	0x0002
        /*001a*/ 	.short	0x0064
        /*001c*/ 	.short	0x0082
	.zero		2


//--------------------- .nv.info                  --------------------------
	.section	.nv.info,"",@"SHT_CUDA_INFO"
	.align	4


	//----- nvinfo : EIATTR_REGCOUNT
	.align		4
        /*0000*/ 	.byte	0x04, 0x2f
        /*0002*/ 	.short	(.L_19 - .L_18)
	.align		4
.L_18:
        /*0004*/ 	.word	index@(_ZN7cutlass13device_kernelINS_4conv6kernel13ConvUniversalINS1_16ConvProblemShapeILNS1_8OperatorE1ELi3EEENS1_10collective14CollectiveConvINS1_47MainloopSm100TmaUmmaWarpSpecializedImplicitGemmILS5_1ELi13ELi3ELi1ELi2EN4cute5tupleIJNSA_1CILi1EEESD_SD_EEEEENSB_IJNSC_ILi64EEESG_NSB_IJSG_EEEEEENS_6half_tESJ_NSA_8TiledMMAINSA_8MMA_AtomIJNSA_20SM100_MMA_F16BF16_SSISJ_SJ_fLi64ELi64ELNSA_4UMMA5MajorE0ELSO_1ELNSN_7ScaleInE0ELSP_0EEEEEENSA_6LayoutISE_NSB_IJNSC_ILi0EEEST_ST_EEEEENSB_IJNSA_10UnderscoreESW_SW_EEEEENS7_6detail27Sm100ImplicitGemmTileTraitsINSA_20SM90_TMA_LOAD_IM2COLENSA_14ComposedLayoutINSA_7SwizzleILi3ELi4ELi3EEENSA_18smem_ptr_flag_bitsILi16EEENSS_INSB_IJNSC_ILi8EEESG_EEENSB_IJSG_SD_EEEEEEEvEENS10_INSA_13SM90_TMA_LOADENS12_IS14_S16_NSS_INSB_IJSG_S17_EEENSB_IJSD_SG_EEEEEEEvEEEENS_8epilogue10collective18CollectiveEpilogueINS1K_23Sm100TmaWarpSpecializedILi3ELi2ELi16ELb1ELb0EEEJSI_NSB_IJNSS_ISG_SD_EENSS_INSC_ILi32EEESD_EEEEESJ_NSB_IJNSB_IJllllEEESD_ST_EEESJ_S1U_NS1K_6fusion15FusionCallbacksIS1O_NS1V_17LinearCombinationISJ_fSJ_fLNS_15FloatRoundStyleE2EEESI_S1S_JEEENSA_5SM1004TMEM4LOAD26SM100_TMEM_LOAD_16dp256b4xES11_NS12_INS13_ILi2ELi4ELi3EEES16_NSS_INSB_IJS17_S1Q_EEENSB_IJS1Q_SD_EEEEEEENSA_17SM75_U32x4_LDSM_NENSA_21SM90_TMA_STORE_IM2COLES29_NSA_17SM90_U32x4_STSM_NENSA_39AutoVectorizingCopyWithAssumedAlignmentILi128EEEEEEvvEEEEvNT_6ParamsE)
        /*0008*/ 	.word	0x0000004d


	//----- nvinfo : EIATTR_FRAME_SIZE
	.align		4
.L_19:
        /*000c*/ 	.byte	0x04, 0x11
        /*000e*/ 	.short	(.L_21 - .L_20)
	.align		4
.L_20:
        /*0010*/ 	.word	index@($__internal_2_$__cuda_sm10x_tcgen05_guardrail_trap_unallocated_columns_being_dealloced)
        /*0014*/ 	.word	0x00000008


	//----- nvinfo : EIATTR_FRAME_SIZE
	.align		4
.L_21:
        /*0018*/ 	.byte	0x04, 0x11
        /*001a*/ 	.short	(.L_23 - .L_22)
	.align		4
.L_22:
        /*001c*/ 	.word	index@($__internal_1_$__cuda_sm10x_tcgen05_guardrail_trap_phase_invalid_during_alloc)
        /*0020*/ 	.word	0x00000008


	//----- nvinfo : EIATTR_FRAME_SIZE
	.align		4
.L_23:
        /*0024*/ 	.byte	0x04, 0x11
        /*0026*/ 	.short	(.L_25 - .L_24)
	.align		4
.L_24:
        /*0028*/ 	.word	index@($__internal_0_$__cuda_sm10x_tcgen05_guardrail_trap_col_being_dealloced_not_returned_by_alloc)
        /*002c*/ 	.word	0x00000008


	//----- nvinfo : EIATTR_FRAME_SIZE
	.align		4
.L_25:
        /*0030*/ 	.byte	0x04, 0x11
        /*0032*/ 	.short	(.L_27 - .L_26)
	.align		4
.L_26:
        /*0034*/ 	.word	index@(_ZN7cutlass13device_kernelINS_4conv6kernel13ConvUniversalINS1_16ConvProblemShapeILNS1_8OperatorE1ELi3EEENS1_10collective14CollectiveConvINS1_47MainloopSm100TmaUmmaWarpSpecializedImplicitGemmILS5_1ELi13ELi3ELi1ELi2EN4cute5tupleIJNSA_1CILi1EEESD_SD_EEEEENSB_IJNSC_ILi64EEESG_NSB_IJSG_EEEEEENS_6half_tESJ_NSA_8TiledMMAINSA_8MMA_AtomIJNSA_20SM100_MMA_F16BF16_SSISJ_SJ_fLi64ELi64ELNSA_4UMMA5MajorE0ELSO_1ELNSN_7ScaleInE0ELSP_0EEEEEENSA_6LayoutISE_NSB_IJNSC_ILi0EEEST_ST_EEEEENSB_IJNSA_10UnderscoreESW_SW_EEEEENS7_6detail27Sm100ImplicitGemmTileTraitsINSA_20SM90_TMA_LOAD_IM2COLENSA_14ComposedLayoutINSA_7SwizzleILi3ELi4ELi3EEENSA_18smem_ptr_flag_bitsILi16EEENSS_INSB_IJNSC_ILi8EEESG_EEENSB_IJSG_SD_EEEEEEEvEENS10_INSA_13SM90_TMA_LOADENS12_IS14_S16_NSS_INSB_IJSG_S17_EEENSB_IJSD_SG_EEEEEEEvEEEENS_8epilogue10collective18CollectiveEpilogueINS1K_23Sm100TmaWarpSpecializedILi3ELi2ELi16ELb1ELb0EEEJSI_NSB_IJNSS_ISG_SD_EENSS_INSC_ILi32EEESD_EEEEESJ_NSB_IJNSB_IJllllEEESD_ST_EEESJ_S1U_NS1K_6fusion15FusionCallbacksIS1O_NS1V_17LinearCombinationISJ_fSJ_fLNS_15FloatRoundStyleE2EEESI_S1S_JEEENSA_5SM1004TMEM4LOAD26SM100_TMEM_LOAD_16dp256b4xES11_NS12_INS13_ILi2ELi4ELi3EEES16_NSS_INSB_IJS17_S1Q_EEENSB_IJS1Q_SD_EEEEEEENSA_17SM75_U32x4_LDSM_NENSA_21SM90_TMA_STORE_IM2COLES29_NSA_17SM90_U32x4_STSM_NENSA_39AutoVectorizingCopyWithAssumedAlignmentILi128EEEEEEvvEEEEvNT_6ParamsE)
        /*0038*/ 	.word	0x00000008


	//----- nvinfo : EIATTR_MIN_STACK_SIZE
	.align		4
.L_27:
        /*003c*/ 	.byte	0x04, 0x12
        /*003e*/ 	.short	(.L_29 - .L_28)
	.align		4
.L_28:
        /*0040*/ 	.word	index@(_ZN7cutlass13device_kernelINS_4conv6kernel13ConvUniversalINS1_16ConvProblemShapeILNS1_8OperatorE1ELi3EEENS1_10collective14CollectiveConvINS1_47MainloopSm100TmaUmmaWarpSpecializedImplicitGemmILS5_1ELi13ELi3ELi1ELi2EN4cute5tupleIJNSA_1CILi1EEESD_SD_EEEEENSB_IJNSC_ILi64EEESG_NSB_IJSG_EEEEEENS_6half_tESJ_NSA_8TiledMMAINSA_8MMA_AtomIJNSA_20SM100_MMA_F16BF16_SSISJ_SJ_fLi64ELi64ELNSA_4UMMA5MajorE0ELSO_1ELNSN_7ScaleInE0ELSP_0EEEEEENSA_6LayoutISE_NSB_IJNSC_ILi0EEEST_ST_EEEEENSB_IJNSA_10UnderscoreESW_SW_EEEEENS7_6detail27Sm100ImplicitGemmTileTraitsINSA_20SM90_TMA_LOAD_IM2COLENSA_14ComposedLayoutINSA_7SwizzleILi3ELi4ELi3EEENSA_18smem_ptr_flag_bitsILi16EEENSS_INSB_IJNSC_ILi8EEESG_EEENSB_IJSG_SD_EEEEEEEvEENS10_INSA_13SM90_TMA_LOADENS12_IS14_S16_NSS_INSB_IJSG_S17_EEENSB_IJSD_SG_EEEEEEEvEEEENS_8epilogue10collective18CollectiveEpilogueINS1K_23Sm100TmaWarpSpecializedILi3ELi2ELi16ELb1ELb0EEEJSI_NSB_IJNSS_ISG_SD_EENSS_INSC_ILi32EEESD_EEEEESJ_NSB_IJNSB_IJllllEEESD_ST_EEESJ_S1U_NS1K_6fusion15FusionCallbacksIS1O_NS1V_17LinearCombinationISJ_fSJ_fLNS_15FloatRoundStyleE2EEESI_S1S_JEEENSA_5SM1004TMEM4LOAD26SM100_TMEM_LOAD_16dp256b4xES11_NS12_INS13_ILi2ELi4ELi3EEES16_NSS_INSB_IJS17_S1Q_EEENSB_IJS1Q_SD_EEEEEEENSA_17SM75_U32x4_LDSM_NENSA_21SM90_TMA_STORE_IM2COLES29_NSA_17SM90_U32x4_STSM_NENSA_39AutoVectorizingCopyWithAssumedAlignmentILi128EEEEEEvvEEEEvNT_6ParamsE)
        /*0044*/ 	.word	0x00000008
.L_29:


//--------------------- .nv.compat                --------------------------
	.section	.nv.compat,"",@"SHT_CUDA_COMPAT_INFO"
	.align	4
        /*0000*/ 	.byte	0x02, 0x09, 0x01, 0x00, 0x02, 0x02, 0x02, 0x00, 0x02, 0x05, 0x05, 0x00, 0x03, 0x07, 0x01, 0x01
        /*0010*/ 	.byte	0x02, 0x03, 0x01, 0x00, 0x02, 0x06, 0x01, 0x00, 0x04, 0x0b, 0x08, 0x00, 0x09, 0x00, 0x00, 0x00
        /*0020*/ 	.byte	0x00, 0x00, 0x00, 0x00


//--------------------- .nv.info._ZN7cutlass13device_kernelINS_4conv6kernel13ConvUniversalINS1_16ConvProblemShapeILNS1_8OperatorE1ELi3EEENS1_10collective14CollectiveConvINS1_47MainloopSm100TmaUmmaWarpSpecializedImplicitGemmILS5_1ELi13ELi3ELi1ELi2EN4cute5tupleIJNSA_1CILi1EEESD_SD_EEEEENSB_IJNSC_ILi64EEESG_NSB_IJSG_EEEEEENS_6half_tESJ_NSA_8TiledMMAINSA_8MMA_AtomIJNSA_20SM100_MMA_F16BF16_SSISJ_SJ_fLi64ELi64ELNSA_4UMMA5MajorE0ELSO_1ELNSN_7ScaleInE0ELSP_0EEEEEENSA_6LayoutISE_NSB_IJNSC_ILi0EEEST_ST_EEEEENSB_IJNSA_10UnderscoreESW_SW_EEEEENS7_6detail27Sm100ImplicitGemmTileTraitsINSA_20SM90_TMA_LOAD_IM2COLENSA_14ComposedLayoutINSA_7SwizzleILi3ELi4ELi3EEENSA_18smem_ptr_flag_bitsILi16EEENSS_INSB_IJNSC_ILi8EEESG_EEENSB_IJSG_SD_EEEEEEEvEENS10_INSA_13SM90_TMA_LOADENS12_IS14_S16_NSS_INSB_IJSG_S17_EEENSB_IJSD_SG_EEEEEEEvEEEENS_8epilogue10collective18CollectiveEpilogueINS1K_23Sm100TmaWarpSpecializedILi3ELi2ELi16ELb1ELb0EEEJSI_NSB_IJNSS_ISG_SD_EENSS_INSC_ILi32EEESD_EEEEESJ_NSB_IJNSB_IJllllEEESD_ST_EEESJ_S1U_NS1K_6fusion15FusionCallbacksIS1O_NS1V_17LinearCombinationISJ_fSJ_fLNS_15FloatRoundStyleE2EEESI_S1S_JEEENSA_5SM1004TMEM4LOAD26SM100_TMEM_LOAD_16dp256b4xES11_NS12_INS13_ILi2ELi4ELi3EEES16_NSS_INSB_IJS17_S1Q_EEENSB_IJS1Q_SD_EEEEEEENSA_17SM75_U32x4_LDSM_NENSA_21SM90_TMA_STORE_IM2COLES29_NSA_17SM90_U32x4_STSM_NENSA_39AutoVectorizingCopyWithAssumedAlignmentILi128EEEEEEvvEEEEvNT_6ParamsE --------------------------
	.section	.nv.info._ZN7cutlass13device_kernelINS_4conv6kernel13ConvUniversalINS1_16ConvProblemShapeILNS1_8OperatorE1ELi3EEENS1_10collective14CollectiveConvINS1_47MainloopSm100TmaUmmaWarpSpecializedImplicitGemmILS5_1ELi13ELi3ELi1ELi2EN4cute5tupleIJNSA_1CILi1EEESD_SD_EEEEENSB_IJNSC_ILi64EEESG_NSB_IJSG_EEEEEENS_6half_tESJ_NSA_8TiledMMAINSA_8MMA_AtomIJNSA_20SM100_MMA_F16BF16_SSISJ_SJ_fLi64ELi64ELNSA_4UMMA5MajorE0ELSO_1ELNSN_7ScaleInE0ELSP_0EEEEEENSA_6LayoutISE_NSB_IJNSC_ILi0EEEST_ST_EEEEENSB_IJNSA_10UnderscoreESW_SW_EEEEENS7_6detail27Sm100ImplicitGemmTileTraitsINSA_20SM90_TMA_LOAD_IM2COLENSA_14ComposedLayoutINSA_7SwizzleILi3ELi4ELi3EEENSA_18smem_ptr_flag_bitsILi16EEENSS_INSB_IJNSC_ILi8EEESG_EEENSB_IJSG_SD_EEEEEEEvEENS10_INSA_13SM90_TMA_LOADENS12_IS14_S16_NSS_INSB_IJSG_S17_EEENSB_IJSD_SG_EEEEEEEvEEEENS_8epilogue10collective18CollectiveEpilogueINS1K_23Sm100TmaWarpSpecializedILi3ELi2ELi16ELb1ELb0EEEJSI_NSB_IJNSS_ISG_SD_EENSS_INSC_ILi32EEESD_EEEEESJ_NSB_IJNSB_IJllllEEESD_ST_EEESJ_S1U_NS1K_6fusion15FusionCallbacksIS1O_NS1V_17LinearCombinationISJ_fSJ_fLNS_15FloatRoundStyleE2EEESI_S1S_JEEENSA_5SM1004TMEM4LOAD26SM100_TMEM_LOAD_16dp256b4xES11_NS12_INS13_ILi2ELi4ELi3EEES16_NSS_INSB_IJS17_S1Q_EEENSB_IJS1Q_SD_EEEEEEENSA_17SM75_U32x4_LDSM_NENSA_21SM90_TMA_STORE_IM2COLES29_NSA_17SM90_U32x4_STSM_NENSA_39AutoVectorizingCopyWithAssumedAlignmentILi128EEEEEEvvEEEEvNT_6ParamsE,"",@"SHT_CUDA_INFO"
	.sectionflags	@""
	.align	4


	//----- nvinfo : EIATTR_CUDA_API_VERSION
	.align		4
        /*0000*/ 	.byte	0x04, 0x37
        /*0002*/ 	.short	(.L_31 - .L_30)
.L_30:
        /*0004*/ 	.word	0x00000082


	//----- nvinfo : EIATTR_KPARAM_INFO
	.align		4
.L_31:
        /*0008*/ 	.byte	0x04, 0x17
        /*000a*/ 	.short	(.L_33 - .L_32)
.L_32:
        /*000c*/ 	.word	0x00000000
        /*0010*/ 	.short	0x0000
        /*0012*/ 	.short	0x0000
        /*0014*/ 	.byte	0x00, 0xf0, 0x01, 0x24


	//----- nvinfo : EIATTR_AT_ENTRY_FRAGMENTS
	.align		4
.L_33:
        /*0018*/ 	.byte	0x04, 0x4f
        /*001a*/ 	.short	(.L_35 - .L_34)


	//   ....[0]....
.L_34:
        /*001c*/ 	.word	0x00000006


	//----- nvinfo : EIATTR_RESERVED_SMEM_USED
	.align		4
.L_35:
        /*0020*/ 	.byte	0x01, 0x41
	.zero		2


	//----- nvinfo : EIATTR_SPARSE_MMA_MASK
	.align		4
        /*0024*/ 	.byte	0x03, 0x50
        /*0026*/ 	.short	0x0000


	//----- nvinfo : EIATTR_TCGEN05_1CTA_USED
	.align		4
        /*0028*/ 	.byte	0x01, 0x51
	.zero		2


	//----- nvinfo : EIATTR_MAXREG_COUNT
	.align		4
        /*002c*/ 	.byte	0x03, 0x1b
        /*002e*/ 	.short	0x00ff


	//----- nvinfo : EIATTR_NUM_BARRIERS
	.align		4
        /*0030*/ 	.byte	0x02, 0x4c
        /*0032*/ 	.byte	0x07
	.zero		1


	//----- nvinfo : EIATTR_EXTERNS
	.align		4
        /*0034*/ 	.byte	0x04, 0x0f
        /*0036*/ 	.short	(.L_37 - .L_36)


	//   ....[0]....
	.align		4
.L_36:
        /*0038*/ 	.word	index@(__assertfail)


	//----- nvinfo : EIATTR_MERCURY_ISA_VERSION
	.align		4
.L_37:
        /*003c*/ 	.byte	0x03, 0x5f
        /*003e*/ 	.short	0x0101


	//----- nvinfo : EIATTR_INT_WARP_WIDE_INSTR_OFFSETS
	.align		4
        /*0040*/ 	.byte	0x04, 0x31
        /*0042*/ 	.short	(.L_39 - .L_38)


	//   ....[0]....
.L_38:
        /*0044*/ 	.word	0x00004260


	//   ....[1]....
        /*0048*/ 	.word	0x00004280


	//   ....[2]....
        /*004c*/ 	.word	0x000042b0


	//   ....[3]....
        /*0050*/ 	.word	0x00004fb0


	//   ....[4]....
        /*0054*/ 	.word	0x000050d0


	//   ....[5]....
        /*0058*/ 	.word	0x00005280


	//   ....[6]....
        /*005c*/ 	.word	0x000052e0


	//----- nvinfo : EIATTR_COOP_GROUP_MASK_REGIDS
	.align		4
.L_39:
        /*0060*/ 	.byte	0x04, 0x29
        /*0062*/ 	.short	(.L_41 - .L_40)


	//   ....[0]....
.L_40:
        /*0064*/ 	.word	0xffffffff


	//   ....[1]....
        /*0068*/ 	.word	0xffffffff


	//   ....[2]....
        /*006c*/ 	.word	0xffffffff


	//   ....[3]....
        /*0070*/ 	.word	0xffffffff


	//   ....[4]....
        /*0074*/ 	.word	0xffffffff


	//   ....[5]....
        /*0078*/ 	.word	0xffffffff


	//   ....[6]....
        /*007c*/ 	.word	0xffffffff


	//   ....[7]....
        /*0080*/ 	.word	0xffffffff


	//   ....[8]....
        /*0084*/ 	.word	0xffffffff


	//   ....[9]....
        /*0088*/ 	.word	0xffffffff


	//   ....[10]....
        /*008c*/ 	.word	0xffffffff


	//   ....[11]....
        /*0090*/ 	.word	0xffffffff


	//----- nvinfo : EIATTR_COOP_GROUP_INSTR_OFFSETS
	.align		4
.L_41:
        /*0094*/ 	.byte	0x04, 0x28
        /*0096*/ 	.short	(.L_43 - .L_42)


	//   ....[0]....
.L_42:
        /*0098*/ 	.word	0x00000090


	//   ....[1]....
        /*009c*/ 	.word	0x00000520


	//   ....[2]....
        /*00a0*/ 	.word	0x000007e0


	//   ....[3]....
        /*00a4*/ 	.word	0x00000960


	//   ....[4]....
        /*00a8*/ 	.word	0x00000a60


	//   ....[5]....
        /*00ac*/ 	.word	0x00000bb0


	//   ....[6]....
        /*00b0*/ 	.word	0x000023b0


	//   ....[7]....
        /*00b4*/ 	.word	0x000035b0


	//   ....[8]....
        /*00b8*/ 	.word	0x000037c0


	//   ....[9]....
        /*00bc*/ 	.word	0x000037f0


	//   ....[10]....
        /*00c0*/ 	.word	0x00004140


	//   ....[11]....
        /*00c4*/ 	.word	0x00004380


	//----- nvinfo : EIATTR_VRC_CTA_INIT_COUNT
	.align		4
.L_43:
        /*00c8*/ 	.byte	0x02, 0x4a
        /*00ca*/ 	.byte	0x80
	.zero		1


	//----- nvinfo : EIATTR_SYSCALL_OFFSETS
	.align		4
        /*00cc*/ 	.byte	0x04, 0x46
        /*00ce*/ 	.short	(.L_45 - .L_44)


	//   ....[0]....
.L_44:
        /*00d0*/ 	.word	0x00006060


	//   ....[1]....
        /*00d4*/ 	.word	0x00006150


	//   ....[2]....
        /*00d8*/ 	.word	0x00006ad0


	//   ....[3]....
        /*00dc*/ 	.word	0x00007460


	//----- nvinfo : EIATTR_MBARRIER_INSTR_OFFSETS
	.align		4
.L_45:
        /*00e0*/ 	.byte	0x04, 0x39
        /*00e2*/ 	.short	(.L_47 - .L_46)


	//   ....[0]....
.L_46:
        /*00e4*/ 	.word	0x00000620
        /*00e8*/ 	.word	0x000000ff
        /*00ec*/ 	.word	0x00000000
        /*00f0*/ 	.short	0x0100
        /*00f2*/ 	.byte	0x04
	.zero		1


	//   ....[1]....
        /*00f4*/ 	.word	0x00000630
        /*00f8*/ 	.word	0x000000ff
        /*00fc*/ 	.word	0x00000068
        /*0100*/ 	.short	0x0100
        /*0102*/ 	.byte	0x04
	.zero		1


	//   ....[2]....
        /*0104*/ 	.word	0x00000640
        /*0108*/ 	.word	0x000000ff
        /*010c*/ 	.word	0x00000008
        /*0110*/ 	.short	0x0100
        /*0112*/ 	.byte	0x04
	.zero		1


	//   ....[3]....
        /*0114*/ 	.word	0x00000650
        /*0118*/ 	.word	0x000000ff
        /*011c*/ 	.word	0x00000070
        /*0120*/ 	.short	0x0100
        /*0122*/ 	.byte	0x04
	.zero		1


	//   ....[4]....
        /*0124*/ 	.word	0x00000660
        /*0128*/ 	.word	0x000000ff
        /*012c*/ 	.word	0x00000010
        /*0130*/ 	.short	0x0100
        /*0132*/ 	.byte	0x04
	.zero		1


	//   ....[5]....
        /*0134*/ 	.word	0x00000670
        /*0138*/ 	.word	0x000000ff
        /*013c*/ 	.word	0x00000078
        /*0140*/ 	.short	0x0100
        /*0142*/ 	.byte	0x04
	.zero		1


	//   ....[6]....
        /*0144*/ 	.word	0x00000680
        /*0148*/ 	.word	0x000000ff
        /*014c*/ 	.word	0x00000018
        /*0150*/ 	.short	0x0100
        /*0152*/ 	.byte	0x04
	.zero		1


	//   ....[7]....
        /*0154*/ 	.word	0x00000690
        /*0158*/ 	.word	0x000000ff
        /*015c*/ 	.word	0x00000080
        /*0160*/ 	.short	0x0100
        /*0162*/ 	.byte	0x04
	.zero		1


	//   ....[8]....
        /*0164*/ 	.word	0x000006a0
        /*0168*/ 	.word	0x000000ff
        /*016c*/ 	.word	0x00000020
        /*0170*/ 	.short	0x0100
        /*0172*/ 	.byte	0x04
	.zero		1


	//   ....[9]....
        /*0174*/ 	.word	0x000006b0
        /*0178*/ 	.word	0x000000ff
        /*017c*/ 	.word	0x00000088
        /*0180*/ 	.short	0x0100
        /*0182*/ 	.byte	0x04
	.zero		1


	//   ....[10]....
        /*0184*/ 	.word	0x000006c0
        /*0188*/ 	.word	0x000000ff
        /*018c*/ 	.word	0x00000028
        /*0190*/ 	.short	0x0100
        /*0192*/ 	.byte	0x04
	.zero		1


	//   ....[11]....
        /*0194*/ 	.word	0x000006d0
        /*0198*/ 	.word	0x000000ff
        /*019c*/ 	.word	0x00000090
        /*01a0*/ 	.short	0x0100
        /*01a2*/ 	.byte	0x04
	.zero		1


	//   ....[12]....
        /*01a4*/ 	.word	0x000006e0
        /*01a8*/ 	.word	0x000000ff
        /*01ac*/ 	.word	0x00000030
        /*01b0*/ 	.short	0x0100
        /*01b2*/ 	.byte	0x04
	.zero		1


	//   ....[13]....
        /*01b4*/ 	.word	0x000006f0
        /*01b8*/ 	.word	0x000000ff
        /*01bc*/ 	.word	0x00000098
        /*01c0*/ 	.short	0x0100
        /*01c2*/ 	.byte	0x04
	.zero		1


	//   ....[14]....
        /*01c4*/ 	.word	0x00000700
        /*01c8*/ 	.word	0x000000ff
        /*01cc*/ 	.word	0x00000038
        /*01d0*/ 	.short	0x0100
        /*01d2*/ 	.byte	0x04
	.zero		1


	//   ....[15]....
        /*01d4*/ 	.word	0x00000710
        /*01d8*/ 	.word	0x000000ff
        /*01dc*/ 	.word	0x000000a0
        /*01e0*/ 	.short	0x0100
        /*01e2*/ 	.byte	0x04
	.zero		1


	//   ....[16]....
        /*01e4*/ 	.word	0x00000720
        /*01e8*/ 	.word	0x000000ff
        /*01ec*/ 	.word	0x00000040
        /*01f0*/ 	.short	0x0100
        /*01f2*/ 	.byte	0x04
	.zero		1


	//   ....[17]....
        /*01f4*/ 	.word	0x00000730
        /*01f8*/ 	.word	0x000000ff
        /*01fc*/ 	.word	0x000000a8
        /*0200*/ 	.short	0x0100
        /*0202*/ 	.byte	0x04
	.zero		1


	//   ....[18]....
        /*0204*/ 	.word	0x00000740
        /*0208*/ 	.word	0x000000ff
        /*020c*/ 	.word	0x00000048
        /*0210*/ 	.short	0x0100
        /*0212*/ 	.byte	0x04
	.zero		1


	//   ....[19]....
        /*0214*/ 	.word	0x00000750
        /*0218*/ 	.word	0x000000ff
        /*021c*/ 	.word	0x000000b0
        /*0220*/ 	.short	0x0100
        /*0222*/ 	.byte	0x04
	.zero		1


	//   ....[20]....
        /*0224*/ 	.word	0x00000760
        /*0228*/ 	.word	0x000000ff
        /*022c*/ 	.word	0x00000050
        /*0230*/ 	.short	0x0100
        /*0232*/ 	.byte	0x04
	.zero		1


	//   ....[21]....
        /*0234*/ 	.word	0x00000770
        /*0238*/ 	.word	0x000000ff
        /*023c*/ 	.word	0x000000b8
        /*0240*/ 	.short	0x0100
        /*0242*/ 	.byte	0x04
	.zero		1


	//   ....[22]....
        /*0244*/ 	.word	0x00000780
        /*0248*/ 	.word	0x000000ff
        /*024c*/ 	.word	0x00000058
        /*0250*/ 	.short	0x0100
        /*0252*/ 	.byte	0x04
	.zero		1


	//   ....[23]....
        /*0254*/ 	.word	0x00000790
        /*0258*/ 	.word	0x000000ff
        /*025c*/ 	.word	0x000000c0
        /*0260*/ 	.short	0x0100
        /*0262*/ 	.byte	0x04
	.zero		1


	//   ....[24]....
        /*0264*/ 	.word	0x000007a0
        /*0268*/ 	.word	0x000000ff
        /*026c*/ 	.word	0x00000060
        /*0270*/ 	.short	0x0100
        /*0272*/ 	.byte	0x04
	.zero		1


	//   ....[25]....
        /*0274*/ 	.word	0x000007b0
        /*0278*/ 	.word	0x000000ff
        /*027c*/ 	.word	0x000000c8
        /*0280*/ 	.short	0x0100
        /*0282*/ 	.byte	0x04
	.zero		1


	//   ....[26]....
        /*0284*/ 	.word	0x000008f0
        /*0288*/ 	.word	0x000000ff
        /*028c*/ 	.word	0x000000d0
        /*0290*/ 	.short	0x0100
        /*0292*/ 	.byte	0x04
	.zero		1


	//   ....[27]....
        /*0294*/ 	.word	0x00000900
        /*0298*/ 	.word	0x000000ff
        /*029c*/ 	.word	0x000000e8
        /*02a0*/ 	.short	0x0100
        /*02a2*/ 	.byte	0x04
	.zero		1


	//   ....[28]....
        /*02a4*/ 	.word	0x00000910
        /*02a8*/ 	.word	0x000000ff
        /*02ac*/ 	.word	0x000000d8
        /*02b0*/ 	.short	0x0100
        /*02b2*/ 	.byte	0x04
	.zero		1


	//   ....[29]....
        /*02b4*/ 	.word	0x00000920
        /*02b8*/ 	.word	0x000000ff
        /*02bc*/ 	.word	0x000000f0
        /*02c0*/ 	.short	0x0100
        /*02c2*/ 	.byte	0x04
	.zero		1


	//   ....[30]....
        /*02c4*/ 	.word	0x00000930
        /*02c8*/ 	.word	0x000000ff
        /*02cc*/ 	.word	0x000000e0
        /*02d0*/ 	.short	0x0100
        /*02d2*/ 	.byte	0x04
	.zero		1


	//   ....[31]....
        /*02d4*/ 	.word	0x00000940
        /*02d8*/ 	.word	0x000000ff
        /*02dc*/ 	.word	0x000000f8
        /*02e0*/ 	.short	0x0100
        /*02e2*/ 	.byte	0x04
	.zero		1


	//   ....[32]....
        /*02e4*/ 	.word	0x00000a30
        /*02e8*/ 	.word	0x000000ff
        /*02ec*/ 	.word	0x00000100
        /*02f0*/ 	.short	0x0100
        /*02f2*/ 	.byte	0x06
	.zero		1


	//   ....[33]....
        /*02f4*/ 	.word	0x00000a40
        /*02f8*/ 	.word	0x000000ff
        /*02fc*/ 	.word	0x00000108
        /*0300*/ 	.short	0x0100
        /*0302*/ 	.byte	0x06
	.zero		1


	//   ....[34]....
        /*0304*/ 	.word	0x00000b80
        /*0308*/ 	.word	0x000000ff
        /*030c*/ 	.word	0x00000110
        /*0310*/ 	.short	0x0100
        /*0312*/ 	.byte	0x06
	.zero		1


	//   ....[35]....
        /*0314*/ 	.word	0x00000b90
        /*0318*/ 	.word	0x000000ff
        /*031c*/ 	.word	0x00000118
        /*0320*/ 	.short	0x0100
        /*0322*/ 	.byte	0x06
	.zero		1


	//   ....[36]....
        /*0324*/ 	.word	0x00000ce0
        /*0328*/ 	.word	0x000000ff
        /*032c*/ 	.word	0x00000120
        /*0330*/ 	.short	0x0100
        /*0332*/ 	.byte	0x04
	.zero		1


	//   ....[37]....
        /*0334*/ 	.word	0x00000cf0
        /*0338*/ 	.word	0x000000ff
        /*033c*/ 	.word	0x00000130
        /*0340*/ 	.short	0x0100
        /*0342*/ 	.byte	0x04
	.zero		1


	//   ....[38]....
        /*0344*/ 	.word	0x00000d00
        /*0348*/ 	.word	0x000000ff
        /*034c*/ 	.word	0x00000128
        /*0350*/ 	.short	0x0100
        /*0352*/ 	.byte	0x04
	.zero		1


	//   ....[39]....
        /*0354*/ 	.word	0x00000d10
        /*0358*/ 	.word	0x000000ff
        /*035c*/ 	.word	0x00000138
        /*0360*/ 	.short	0x0100
        /*0362*/ 	.byte	0x04
	.zero		1


	//   ....[40]....
        /*0364*/ 	.word	0x00001690
        /*0368*/ 	.word	0x000000ff
        /*036c*/ 	.word	0x00000068
        /*0370*/ 	.short	0x010a
        /*0372*/ 	.byte	0x04
	.zero		1


	//   ....[41]....
        /*0374*/ 	.word	0x000019a0
        /*0378*/ 	.word	0x000000ff
        /*037c*/ 	.word	0x00000068
        /*0380*/ 	.short	0x010a
        /*0382*/ 	.byte	0x09
	.zero		1


	//   ....[42]....
        /*0384*/ 	.word	0x00001b10
        /*0388*/ 	.word	0x000000ff
        /*038c*/ 	.word	0x00000068
        /*0390*/ 	.short	0x010a
        /*0392*/ 	.byte	0x08
	.zero		1


	//   ....[43]....
        /*0394*/ 	.word	0x00001d20
        /*0398*/ 	.word	0x000000ff
        /*039c*/ 	.word	0x00000108
        /*03a0*/ 	.short	0x0101
        /*03a2*/ 	.byte	0x24
	.zero		1


	//   ....[44]....
        /*03a4*/ 	.word	0x00001d50
        /*03a8*/ 	.word	0x000000ff
        /*03ac*/ 	.word	0x00000068
        /*03b0*/ 	.short	0x010a
        /*03b2*/ 	.byte	0x04
	.zero		1


	//   ....[45]....
        /*03b4*/ 	.word	0x00002030
        /*03b8*/ 	.word	0x000000ff
        /*03bc*/ 	.word	0x00000068
        /*03c0*/ 	.short	0x010a
        /*03c2*/ 	.byte	0x09
	.zero		1


	//   ....[46]....
        /*03c4*/ 	.word	0x000021a0
        /*03c8*/ 	.word	0x000000ff
        /*03cc*/ 	.word	0x00000068
        /*03d0*/ 	.short	0x010a
        /*03d2*/ 	.byte	0x08
	.zero		1


	//   ....[47]....
        /*03d4*/ 	.word	0x000023c0
        /*03d8*/ 	.word	0x000000ff
        /*03dc*/ 	.word	0x00000110
        /*03e0*/ 	.short	0x010a
        /*03e2*/ 	.byte	0x24
	.zero		1


	//   ....[48]....
        /*03e4*/ 	.word	0x00002480
        /*03e8*/ 	.word	0x000000ff
        /*03ec*/ 	.word	0x00000000
        /*03f0*/ 	.short	0x0101
        /*03f2*/ 	.byte	0x04
	.zero		1


	//   ....[49]....
        /*03f4*/ 	.word	0x00002a80
        /*03f8*/ 	.word	0x000000ff
        /*03fc*/ 	.word	0x00000000
        /*0400*/ 	.short	0x010a
        /*0402*/ 	.byte	0x04
	.zero		1


	//   ....[50]....
        /*0404*/ 	.word	0x00002b20
        /*0408*/ 	.word	0x000000ff
        /*040c*/ 	.word	0x00000000
        /*0410*/ 	.short	0x010a
        /*0412*/ 	.byte	0x05
	.zero		1


	//   ....[51]....
        /*0414*/ 	.word	0x00002bc0
        /*0418*/ 	.word	0x000000ff
        /*041c*/ 	.word	0x00000000
        /*0420*/ 	.short	0x010a
        /*0422*/ 	.byte	0x05
	.zero		1


	//   ....[52]....
        /*0424*/ 	.word	0x00002c60
        /*0428*/ 	.word	0x000000ff
        /*042c*/ 	.word	0x00000000
        /*0430*/ 	.short	0x010a
        /*0432*/ 	.byte	0x05
	.zero		1


	//   ....[53]....
        /*0434*/ 	.word	0x00002d00
        /*0438*/ 	.word	0x000000ff
        /*043c*/ 	.word	0x00000000
        /*0440*/ 	.short	0x010a
        /*0442*/ 	.byte	0x05
	.zero		1


	//   ....[54]....
        /*0444*/ 	.word	0x00002da0
        /*0448*/ 	.word	0x000000ff
        /*044c*/ 	.word	0x00000000
        /*0450*/ 	.short	0x010a
        /*0452*/ 	.byte	0x05
	.zero		1


	//   ....[55]....
        /*0454*/ 	.word	0x00002e40
        /*0458*/ 	.word	0x000000ff
        /*045c*/ 	.word	0x00000000
        /*0460*/ 	.short	0x010a
        /*0462*/ 	.byte	0x05
	.zero		1


	//   ....[56]....
        /*0464*/ 	.word	0x00002ee0
        /*0468*/ 	.word	0x000000ff
        /*046c*/ 	.word	0x00000000
        /*0470*/ 	.short	0x010a
        /*0472*/ 	.byte	0x05
	.zero		1


	//   ....[57]....
        /*0474*/ 	.word	0x00002f80
        /*0478*/ 	.word	0x000000ff
        /*047c*/ 	.word	0x00000000
        /*0480*/ 	.short	0x010a
        /*0482*/ 	.byte	0x05
	.zero		1


	//   ....[58]....
        /*0484*/ 	.word	0x00003020
        /*0488*/ 	.word	0x000000ff
        /*048c*/ 	.word	0x00000000
        /*0490*/ 	.short	0x010a
        /*0492*/ 	.byte	0x05
	.zero		1


	//   ....[59]....
        /*0494*/ 	.word	0x000030c0
        /*0498*/ 	.word	0x000000ff
        /*049c*/ 	.word	0x00000000
        /*04a0*/ 	.short	0x010a
        /*04a2*/ 	.byte	0x05
	.zero		1


	//   ....[60]....
        /*04a4*/ 	.word	0x00003160
        /*04a8*/ 	.word	0x000000ff
        /*04ac*/ 	.word	0x00000000
        /*04b0*/ 	.short	0x010a
        /*04b2*/ 	.byte	0x05
	.zero		1


	//   ....[61]....
        /*04b4*/ 	.word	0x00003210
        /*04b8*/ 	.word	0x00000000
        /*04bc*/ 	.word	0x00000000
        /*04c0*/ 	.short	0x010a
        /*04c2*/ 	.byte	0xff
	.zero		1


	//   ....[62]....
        /*04c4*/ 	.word	0x00003360
        /*04c8*/ 	.word	0x000000ff
        /*04cc*/ 	.word	0x00000118
        /*04d0*/ 	.short	0x010a
        /*04d2*/ 	.byte	0x04
	.zero		1


	//   ....[63]....
        /*04d4*/ 	.word	0x00003400
        /*04d8*/ 	.word	0x000000ff
        /*04dc*/ 	.word	0x00000110
        /*04e0*/ 	.short	0x010a
        /*04e2*/ 	.byte	0x04
	.zero		1


	//   ....[64]....
        /*04e4*/ 	.word	0x000034a0
        /*04e8*/ 	.word	0x000000ff
        /*04ec*/ 	.word	0x00000000
        /*04f0*/ 	.short	0x0101
        /*04f2*/ 	.byte	0x05
	.zero		1


	//   ....[65]....
        /*04f4*/ 	.word	0x000034e0
        /*04f8*/ 	.word	0x000000ff
        /*04fc*/ 	.word	0x00000118
        /*0500*/ 	.short	0x0106
        /*0502*/ 	.byte	0x04
	.zero		1


	//   ....[66]....
        /*0504*/ 	.word	0x00003520
        /*0508*/ 	.word	0x00000000
        /*050c*/ 	.word	0x00000118
        /*0510*/ 	.short	0x010a
        /*0512*/ 	.byte	0xff
	.zero		1


	//   ....[67]....
        /*0514*/ 	.word	0x00003a80
        /*0518*/ 	.word	0x000000ff
        /*051c*/ 	.word	0x00000110
        /*0520*/ 	.short	0x010a
        /*0522*/ 	.byte	0x14
	.zero		1


	//   ....[68]....
        /*0524*/ 	.word	0x00003b30
        /*0528*/ 	.word	0x000000ff
        /*052c*/ 	.word	0x00000000
        /*0530*/ 	.short	0x0101
        /*0532*/ 	.byte	0x19
	.zero		1


	//   ....[69]....
        /*0534*/ 	.word	0x00003b40
        /*0538*/ 	.word	0x000000ff
        /*053c*/ 	.word	0x00000130
        /*0540*/ 	.short	0x010a
        /*0542*/ 	.byte	0x18
	.zero		1


	//   ....[70]....
        /*0544*/ 	.word	0x00003bf0
        /*0548*/ 	.word	0x000000ff
        /*054c*/ 	.word	0x00000000
        /*0550*/ 	.short	0x010a
        /*0552*/ 	.byte	0x04
	.zero		1


	//   ....[71]....
        /*0554*/ 	.word	0x00003c40
        /*0558*/ 	.word	0x000000ff
        /*055c*/ 	.word	0x00000000
        /*0560*/ 	.short	0x010a
        /*0562*/ 	.byte	0x12
	.zero		1


	//   ....[72]....
        /*0564*/ 	.word	0x00003d90
        /*0568*/ 	.word	0x000000ff
        /*056c*/ 	.word	0x00000000
        /*0570*/ 	.short	0x010a
        /*0572*/ 	.byte	0x05
	.zero		1


	//   ....[73]....
        /*0574*/ 	.word	0x00004090
        /*0578*/ 	.word	0x000000ff
        /*057c*/ 	.word	0x00000000
        /*0580*/ 	.short	0x010a
        /*0582*/ 	.byte	0x04
	.zero		1


	//   ....[74]....
        /*0584*/ 	.word	0x00004120
        /*0588*/ 	.word	0x000000ff
        /*058c*/ 	.word	0x00000000
        /*0590*/ 	.short	0x010a
        /*0592*/ 	.byte	0x04
	.zero		1


	//   ....[75]....
        /*0594*/ 	.word	0x00004670
        /*0598*/ 	.word	0x000000ff
        /*059c*/ 	.word	0x00000110
        /*05a0*/ 	.short	0x010a
        /*05a2*/ 	.byte	0x18
	.zero		1


	//   ....[76]....
        /*05a4*/ 	.word	0x00004710
        /*05a8*/ 	.word	0x000000ff
        /*05ac*/ 	.word	0x00000000
        /*05b0*/ 	.short	0x0101
        /*05b2*/ 	.byte	0x24
	.zero		1


	//   ....[77]....
        /*05b4*/ 	.word	0x00004c40
        /*05b8*/ 	.word	0x000000ff
        /*05bc*/ 	.word	0x00000108
        /*05c0*/ 	.short	0x010a
        /*05c2*/ 	.byte	0x18
	.zero		1


	//   ....[78]....
        /*05c4*/ 	.word	0x00004e10
        /*05c8*/ 	.word	0x000000ff
        /*05cc*/ 	.word	0x000000e8
        /*05d0*/ 	.short	0x010a
        /*05d2*/ 	.byte	0x07
	.zero		1


	//   ....[79]....
        /*05d4*/ 	.word	0x00005160
        /*05d8*/ 	.word	0x000000ff
        /*05dc*/ 	.word	0x000000d0
        /*05e0*/ 	.short	0x010b
        /*05e2*/ 	.byte	0x07
	.zero		1


	//   ....[80]....
        /*05e4*/ 	.word	0x00005170
        /*05e8*/ 	.word	0x000000ff
        /*05ec*/ 	.word	0x00000000
        /*05f0*/ 	.short	0x0101
        /*05f2*/ 	.byte	0x06
	.zero		1


	//   ....[81]....
        /*05f4*/ 	.word	0x00005180
        /*05f8*/ 	.word	0x000000ff
        /*05fc*/ 	.word	0x000000e8
        /*0600*/ 	.short	0x010a
        /*0602*/ 	.byte	0x04
	.zero		1


	//   ....[82]....
        /*0604*/ 	.word	0x000053a0
        /*0608*/ 	.word	0x000000ff
        /*060c*/ 	.word	0x000000d0
        /*0610*/ 	.short	0x010b
        /*0612*/ 	.byte	0x04
	.zero		1


	//   ....[83]....
        /*0614*/ 	.word	0x000053b0
        /*0618*/ 	.word	0x000000ff
        /*061c*/ 	.word	0x00000000
        /*0620*/ 	.short	0x0101
        /*0622*/ 	.byte	0x05
	.zero		1


	//   ....[84]....
        /*0624*/ 	.word	0x00005400
        /*0628*/ 	.word	0x000000ff
        /*062c*/ 	.word	0x00000000
        /*0630*/ 	.short	0x010a
        /*0632*/ 	.byte	0x04
	.zero		1


	//   ....[85]....
        /*0634*/ 	.word	0x000054d0
        /*0638*/ 	.word	0x00000002
        /*063c*/ 	.word	0x00000000
        /*0640*/ 	.short	0x010a
        /*0642*/ 	.byte	0xff
	.zero		1


	//   ....[86]....
        /*0644*/ 	.word	0x00005540
        /*0648*/ 	.word	0x00000004
        /*064c*/ 	.word	0x00000000
        /*0650*/ 	.short	0x010a
        /*0652*/ 	.byte	0xff
	.zero		1


	//   ....[87]....
        /*0654*/ 	.word	0x00005920
        /*0658*/ 	.word	0x000000ff
        /*065c*/ 	.word	0x00000110
        /*0660*/ 	.short	0x010a
        /*0662*/ 	.byte	0x31
	.zero		1


	//   ....[88]....
        /*0664*/ 	.word	0x000059f0
        /*0668*/ 	.word	0x000000ff
        /*066c*/ 	.word	0x00000000
        /*0670*/ 	.short	0x0101
        /*0672*/ 	.byte	0x04
	.zero		1


	//   ....[89]....
        /*0674*/ 	.word	0x000065d0
        /*0678*/ 	.word	0x00000000
        /*067c*/ 	.word	0x000000d0
        /*0680*/ 	.short	0x010a
        /*0682*/ 	.byte	0xff
	.zero		1


	//   ....[90]....
        /*0684*/ 	.word	0x00006660
        /*0688*/ 	.word	0x0000001b
        /*068c*/ 	.word	0x00000120
        /*0690*/ 	.short	0x010a
        /*0692*/ 	.byte	0xff
	.zero		1


	//   ....[91]....
        /*0694*/ 	.word	0x00006810
        /*0698*/ 	.word	0x00000000
        /*069c*/ 	.word	0x000000d0
        /*06a0*/ 	.short	0x010a
        /*06a2*/ 	.byte	0xff
	.zero		1


	//   ....[92]....
        /*06a4*/ 	.word	0x000069b0
        /*06a8*/ 	.word	0x0000001b
        /*06ac*/ 	.word	0x00000120
        /*06b0*/ 	.short	0x010a
        /*06b2*/ 	.byte	0xff
	.zero		1


	//   ....[93]....
        /*06b4*/ 	.word	0x000071c0
        /*06b8*/ 	.word	0x00000000
        /*06bc*/ 	.word	0x00000000
        /*06c0*/ 	.short	0x0101
        /*06c2*/ 	.byte	0xff
	.zero		1


	//   ....[94]....
        /*06c4*/ 	.word	0x000071d0
        /*06c8*/ 	.word	0x00000003
        /*06cc*/ 	.word	0x000000d0
        /*06d0*/ 	.short	0x010a
        /*06d2*/ 	.byte	0xff
	.zero		1


	//   ....[95]....
        /*06d4*/ 	.word	0x00007290
        /*06d8*/ 	.word	0x00000003
        /*06dc*/ 	.word	0x000000d0
        /*06e0*/ 	.short	0x010a
        /*06e2*/ 	.byte	0xff
	.zero		1


	//   ....[96]....
        /*06e4*/ 	.word	0x000076c0
        /*06e8*/ 	.word	0x000000ff
        /*06ec*/ 	.word	0x00000000
        /*06f0*/ 	.short	0x0101
        /*06f2*/ 	.byte	0x04
	.zero		1


	//   ....[97]....
        /*06f4*/ 	.word	0x00007bf0
        /*06f8*/ 	.word	0x00000000
        /*06fc*/ 	.word	0x00000000
        /*0700*/ 	.short	0x0101
        /*0702*/ 	.byte	0xff
	.zero		1


	//   ....[98]....
        /*0704*/ 	.word	0x00007e60
        /*0708*/ 	.word	0x000000ff
        /*070c*/ 	.word	0x00000000
        /*0710*/ 	.short	0x0101
        /*0712*/ 	.byte	0x04
	.zero		1


	//   ....[99]....
        /*0714*/ 	.word	0x00007e90
        /*0718*/ 	.word	0x00000000
        /*071c*/ 	.word	0x00000068
        /*0720*/ 	.short	0x010a
        /*0722*/ 	.byte	0xff
	.zero		1


	//   ....[100]....
        /*0724*/ 	.word	0x00007ef0
        /*0728*/ 	.word	0x00000000
        /*072c*/ 	.word	0x00000068
        /*0730*/ 	.short	0x010a
        /*0732*/ 	.byte	0xff
	.zero		1


	//   ....[101]....
        /*0734*/ 	.word	0x00007f50
        /*0738*/ 	.word	0x00000000
        /*073c*/ 	.word	0x00000110
        /*0740*/ 	.short	0x010a
        /*0742*/ 	.byte	0xff
	.zero		1


	//   ....[102]....
        /*0744*/ 	.word	0x00007fb0
        /*0748*/ 	.word	0x00000000
        /*074c*/ 	.word	0x00000000
        /*0750*/ 	.short	0x010a
        /*0752*/ 	.byte	0xff
	.zero		1


	//   ....[103]....
        /*0754*/ 	.word	0x00008010
        /*0758*/ 	.word	0x00000000
        /*075c*/ 	.word	0x00000000
        /*0760*/ 	.short	0x010a
        /*0762*/ 	.byte	0xff
	.zero		1


	//   ....[104]....
        /*0764*/ 	.word	0x00008070
        /*0768*/ 	.word	0x00000000
        /*076c*/ 	.word	0x00000000
        /*0770*/ 	.short	0x010a
        /*0772*/ 	.byte	0xff
	.zero		1


	//   ....[105]....
        /*0774*/ 	.word	0x000080d0
        /*0778*/ 	.word	0x00000000
        /*077c*/ 	.word	0x00000000
        /*0780*/ 	.short	0x010a
        /*0782*/ 	.byte	0xff
	.zero		1


	//   ....[106]....
        /*0784*/ 	.word	0x00008130
        /*0788*/ 	.word	0x00000000
        /*078c*/ 	.word	0x00000000
        /*0790*/ 	.short	0x010a
        /*0792*/ 	.byte	0xff
	.zero		1


	//   ....[107]....
        /*0794*/ 	.word	0x00008190
        /*0798*/ 	.word	0x00000000
        /*079c*/ 	.word	0x00000000
        /*07a0*/ 	.short	0x010a
        /*07a2*/ 	.byte	0xff
	.zero		1


	//   ....[108]....
        /*07a4*/ 	.word	0x000081f0
        /*07a8*/ 	.word	0x00000000
        /*07ac*/ 	.word	0x00000000
        /*07b0*/ 	.short	0x010a
        /*07b2*/ 	.byte	0xff
	.zero		1


	//   ....[109]....
        /*07b4*/ 	.word	0x00008250
        /*07b8*/ 	.word	0x00000000
        /*07bc*/ 	.word	0x00000000
        /*07c0*/ 	.short	0x010a
        /*07c2*/ 	.byte	0xff
	.zero		1


	//   ....[110]....
        /*07c4*/ 	.word	0x000082b0
        /*07c8*/ 	.word	0x00000000
        /*07cc*/ 	.word	0x00000000
        /*07d0*/ 	.short	0x010a
        /*07d2*/ 	.byte	0xff
	.zero		1


	//   ....[111]....
        /*07d4*/ 	.word	0x00008310
        /*07d8*/ 	.word	0x00000000
        /*07dc*/ 	.word	0x00000000
        /*07e0*/ 	.short	0x010a
        /*07e2*/ 	.byte	0xff
	.zero		1


	//   ....[112]....
        /*07e4*/ 	.word	0x00008370
        /*07e8*/ 	.word	0x00000000
        /*07ec*/ 	.word	0x00000000
        /*07f0*/ 	.short	0x010a
        /*07f2*/ 	.byte	0xff
	.zero		1


	//   ....[113]....
        /*07f4*/ 	.word	0x000083d0
        /*07f8*/ 	.word	0x00000000
        /*07fc*/ 	.word	0x00000000
        /*0800*/ 	.short	0x010a
        /*0802*/ 	.byte	0xff
	.zero		1


	//   ....[114]....
        /*0804*/ 	.word	0x00008430
        /*0808*/ 	.word	0x00000004
        /*080c*/ 	.word	0x00000118
        /*0810*/ 	.short	0x010a
        /*0812*/ 	.byte	0xff
	.zero		1


	//   ....[115]....
        /*0814*/ 	.word	0x00008490
        /*0818*/ 	.word	0x00000004
        /*081c*/ 	.word	0x00000110
        /*0820*/ 	.short	0x010a
        /*0822*/ 	.byte	0xff
	.zero		1


	//   ....[116]....
        /*0824*/ 	.word	0x000084f0
        /*0828*/ 	.word	0x00000000
        /*082c*/ 	.word	0x00000110
        /*0830*/ 	.short	0x010a
        /*0832*/ 	.byte	0xff
	.zero		1


	//   ....[117]....
        /*0834*/ 	.word	0x00008550
        /*0838*/ 	.word	0x00000004
        /*083c*/ 	.word	0x00000130
        /*0840*/ 	.short	0x010a
        /*0842*/ 	.byte	0xff
	.zero		1


	//   ....[118]....
        /*0844*/ 	.word	0x000085b0
        /*0848*/ 	.word	0x00000000
        /*084c*/ 	.word	0x00000000
        /*0850*/ 	.short	0x010a
        /*0852*/ 	.byte	0xff
	.zero		1


	//   ....[119]....
        /*0854*/ 	.word	0x00008610
        /*0858*/ 	.word	0x00000000
        /*085c*/ 	.word	0x00000000
        /*0860*/ 	.short	0x010a
        /*0862*/ 	.byte	0xff
	.zero		1


	//   ....[120]....
        /*0864*/ 	.word	0x00008670
        /*0868*/ 	.word	0x00000000
        /*086c*/ 	.word	0x00000000
        /*0870*/ 	.short	0x010a
        /*0872*/ 	.byte	0xff
	.zero		1


	//   ....[121]....
        /*0874*/ 	.word	0x000086d0
        /*0878*/ 	.word	0x00000000
        /*087c*/ 	.word	0x00000110
        /*0880*/ 	.short	0x010a
        /*0882*/ 	.byte	0xff
	.zero		1


	//   ....[122]....
        /*0884*/ 	.word	0x00008730
        /*0888*/ 	.word	0x00000000
        /*088c*/ 	.word	0x00000108
        /*0890*/ 	.short	0x010a
        /*0892*/ 	.byte	0xff
	.zero		1


	//   ....[123]....
        /*0894*/ 	.word	0x00008790
        /*0898*/ 	.word	0x00000008
        /*089c*/ 	.word	0x000000e8
        /*08a0*/ 	.short	0x010a
        /*08a2*/ 	.byte	0xff
	.zero		1


	//   ....[124]....
        /*08a4*/ 	.word	0x000087f0
        /*08a8*/ 	.word	0x00000000
        /*08ac*/ 	.word	0x000000e8
        /*08b0*/ 	.short	0x010a
        /*08b2*/ 	.byte	0xff
	.zero		1


	//   ....[125]....
        /*08b4*/ 	.word	0x00008850
        /*08b8*/ 	.word	0x00000000
        /*08bc*/ 	.word	0x00000000
        /*08c0*/ 	.short	0x010a
        /*08c2*/ 	.byte	0xff
	.zero		1


	//   ....[126]....
        /*08c4*/ 	.word	0x000088a0
        /*08c8*/ 	.word	0x00000002
        /*08cc*/ 	.word	0x00000000
        /*08d0*/ 	.short	0x010a
        /*08d2*/ 	.byte	0xff
	.zero		1


	//   ....[127]....
        /*08d4*/ 	.word	0x00008900
        /*08d8*/ 	.word	0x00000000
        /*08dc*/ 	.word	0x00000110
        /*08e0*/ 	.short	0x010a
        /*08e2*/ 	.byte	0xff
	.zero		1


	//   ....[128]....
        /*08e4*/ 	.word	0x00008950
        /*08e8*/ 	.word	0x00000000
        /*08ec*/ 	.word	0x000000d0
        /*08f0*/ 	.short	0x010a
        /*08f2*/ 	.byte	0xff
	.zero		1


	//   ....[129]....
        /*08f4*/ 	.word	0x000089a0
        /*08f8*/ 	.word	0x0000001b
        /*08fc*/ 	.word	0x00000120
        /*0900*/ 	.short	0x010a
        /*0902*/ 	.byte	0xff
	.zero		1


	//   ....[130]....
        /*0904*/ 	.word	0x000089f0
        /*0908*/ 	.word	0x00000003
        /*090c*/ 	.word	0x000000d0
        /*0910*/ 	.short	0x010a
        /*0912*/ 	.byte	0xff
	.zero		1


	//----- nvinfo : EIATTR_NUM_MBARRIERS
	.align		4
.L_47:
        /*0914*/ 	.byte	0x03, 0x38
        /*0916*/ 	.short	0x0028


	//----- nvinfo : EIATTR_EXIT_INSTR_OFFSETS
	.align		4
        /*0918*/ 	.byte	0x04, 0x1c
        /*091a*/ 	.short	(.L_49 - .L_48)


	//   ....[0]....
.L_48:
        /*091c*/ 	.word	0x00003240


	//   ....[1]....
        /*0920*/ 	.word	0x000034f0


	//   ....[2]....
        /*0924*/ 	.word	0x00003550


	//   ....[3]....
        /*0928*/ 	.word	0x00004390


	//   ....[4]....
        /*092c*/ 	.word	0x00005570


	//   ....[5]....
        /*0930*/ 	.word	0x000055b0


	//   ....[6]....
        /*0934*/ 	.word	0x00007d40


	//   ....[7]....
        /*0938*/ 	.word	0x00007dc0


	//   ....[8]....
        /*093c*/ 	.word	0x00007df0


	//   ....[9]....
        /*0940*/ 	.word	0x00007e70


	//----- nvinfo : EIATTR_MAX_THREADS
	.align		4
.L_49:
        /*0944*/ 	.byte	0x04, 0x05
        /*0946*/ 	.short	(.L_51 - .L_50)
.L_50:
        /*0948*/ 	.word	0x00000100
        /*094c*/ 	.word	0x00000001
        /*0950*/ 	.word	0x00000001


	//----- nvinfo : EIATTR_CRS_STACK_SIZE
	.align		4
.L_51:
        /*0954*/ 	.byte	0x04, 0x1e
        /*0956*/ 	.short	(.L_53 - .L_52)
.L_52:
        /*0958*/ 	.word	0x00000000


	//----- nvinfo : EIATTR_CBANK_PARAM_SIZE
	.align		4
.L_53:
        /*095c*/ 	.byte	0x03, 0x19
        /*095e*/ 	.short	0x0900


	//----- nvinfo : EIATTR_PARAM_CBANK
	.align		4
        /*0960*/ 	.byte	0x04, 0x0a
        /*0962*/ 	.short	(.L_55 - .L_54)
	.align		4
.L_54:
        /*0964*/ 	.word	index@(.nv.constant0._ZN7cutlass13device_kernelINS_4conv6kernel13ConvUniversalINS1_16ConvProblemShapeILNS1_8OperatorE1ELi3EEENS1_10collective14CollectiveConvINS1_47MainloopSm100TmaUmmaWarpSpecializedImplicitGemmILS5_1ELi13ELi3ELi1ELi2EN4cute5tupleIJNSA_1CILi1EEESD_SD_EEEEENSB_IJNSC_ILi64EEESG_NSB_IJSG_EEEEEENS_6half_tESJ_NSA_8TiledMMAINSA_8MMA_AtomIJNSA_20SM100_MMA_F16BF16_SSISJ_SJ_fLi64ELi64ELNSA_4UMMA5MajorE0ELSO_1ELNSN_7ScaleInE0ELSP_0EEEEEENSA_6LayoutISE_NSB_IJNSC_ILi0EEEST_ST_EEEEENSB_IJNSA_10UnderscoreESW_SW_EEEEENS7_6detail27Sm100ImplicitGemmTileTraitsINSA_20SM90_TMA_LOAD_IM2COLENSA_14ComposedLayoutINSA_7SwizzleILi3ELi4ELi3EEENSA_18smem_ptr_flag_bitsILi16EEENSS_INSB_IJNSC_ILi8EEESG_EEENSB_IJSG_SD_EEEEEEEvEENS10_INSA_13SM90_TMA_LOADENS12_IS14_S16_NSS_INSB_IJSG_S17_EEENSB_IJSD_SG_EEEEEEEvEEEENS_8epilogue10collective18CollectiveEpilogueINS1K_23Sm100TmaWarpSpecializedILi3ELi2ELi16ELb1ELb0EEEJSI_NSB_IJNSS_ISG_SD_EENSS_INSC_ILi32EEESD_EEEEESJ_NSB_IJNSB_IJllllEEESD_ST_EEESJ_S1U_NS1K_6fusion15FusionCallbacksIS1O_NS1V_17LinearCombinationISJ_fSJ_fLNS_15FloatRoundStyleE2EEESI_S1S_JEEENSA_5SM1004TMEM4LOAD26SM100_TMEM_LOAD_16dp256b4xES11_NS12_INS13_ILi2ELi4ELi3EEES16_NSS_INSB_IJS17_S1Q_EEENSB_IJS1Q_SD_EEEEEEENSA_17SM75_U32x4_LDSM_NENSA_21SM90_TMA_STORE_IM2COLES29_NSA_17SM90_U32x4_STSM_NENSA_39AutoVectorizingCopyWithAssumedAlignmentILi128EEEEEEvvEEEEvNT_6ParamsE)
        /*0968*/ 	.short	0x0380
        /*096a*/ 	.short	0x0900


	//----- nvinfo : EIATTR_SW_WAR
	.align		4
.L_55:
        /*096c*/ 	.byte	0x04, 0x36
        /*096e*/ 	.short	(.L_57 - .L_56)
.L_56:
        /*0970*/ 	.word	0x00000008
.L_57:


//--------------------- .nv.callgraph             --------------------------
	.section	.nv.callgraph,"",@"SHT_CUDA_CALLGRAPH"
	.align	4
	.sectionentsize	8
	.align		4
        /*0000*/ 	.word	0x00000000
	.align		4
        /*0004*/ 	.word	0xffffffff
	.align		4
        /*0008*/ 	.word	index@(_ZN7cutlass13device_kernelINS_4conv6kernel13ConvUniversalINS1_16ConvProblemShapeILNS1_8OperatorE1ELi3EEENS1_10collective14CollectiveConvINS1_47MainloopSm100TmaUmmaWarpSpecializedImplicitGemmILS5_1ELi13ELi3ELi1ELi2EN4cute5tupleIJNSA_1CILi1EEESD_SD_EEEEENSB_IJNSC_ILi64EEESG_NSB_IJSG_EEEEEENS_6half_tESJ_NSA_8TiledMMAINSA_8MMA_AtomIJNSA_20SM100_MMA_F16BF16_SSISJ_SJ_fLi64ELi64ELNSA_4UMMA5MajorE0ELSO_1ELNSN_7ScaleInE0ELSP_0EEEEEENSA_6LayoutISE_NSB_IJNSC_ILi0EEEST_ST_EEEEENSB_IJNSA_10UnderscoreESW_SW_EEEEENS7_6detail27Sm100ImplicitGemmTileTraitsINSA_20SM90_TMA_LOAD_IM2COLENSA_14ComposedLayoutINSA_7SwizzleILi3ELi4ELi3EEENSA_18smem_ptr_flag_bitsILi16EEENSS_INSB_IJNSC_ILi8EEESG_EEENSB_IJSG_SD_EEEEEEEvEENS10_INSA_13SM90_TMA_LOADENS12_IS14_S16_NSS_INSB_IJSG_S17_EEENSB_IJSD_SG_EEEEEEEvEEEENS_8epilogue10collective18CollectiveEpilogueINS1K_23Sm100TmaWarpSpecializedILi3ELi2ELi16ELb1ELb0EEEJSI_NSB_IJNSS_ISG_SD_EENSS_INSC_ILi32EEESD_EEEEESJ_NSB_IJNSB_IJllllEEESD_ST_EEESJ_S1U_NS1K_6fusion15FusionCallbacksIS1O_NS1V_17LinearCombinationISJ_fSJ_fLNS_15FloatRoundStyleE2EEESI_S1S_JEEENSA_5SM1004TMEM4LOAD26SM100_TMEM_LOAD_16dp256b4xES11_NS12_INS13_ILi2ELi4ELi3EEES16_NSS_INSB_IJS17_S1Q_EEENSB_IJS1Q_SD_EEEEEEENSA_17SM75_U32x4_LDSM_NENSA_21SM90_TMA_STORE_IM2COLES29_NSA_17SM90_U32x4_STSM_NENSA_39AutoVectorizingCopyWithAssumedAlignmentILi128EEEEEEvvEEEEvNT_6ParamsE)
	.align		4
        /*000c*/ 	.word	index@(__assertfail)
	.align		4
        /*0010*/ 	.word	0x00000000
	.align		4
        /*0014*/ 	.word	0xfffffffe
	.align		4
        /*0018*/ 	.word	0x00000000
	.align		4
        /*001c*/ 	.word	0xfffffffd
	.align		4
        /*0020*/ 	.word	0x00000000
	.align		4
        /*0024*/ 	.word	0xfffffffc


//--------------------- .nv.constant4             --------------------------
	.section	.nv.constant4,"a",@progbits
	.align	8
	.align		8
.nv.constant4:
        /*0000*/ 	.dword	__assertfail
	.align		8
        /*0008*/ 	.dword	__unnamed_1
	.align		8
        /*0010*/ 	.dword	__unnamed_2
	.align		8
        /*0018*/ 	.dword	_ZN39_INTERNAL_d60248dc_4_k_cu_2794a076_32184cuda3std3__45__cpo5beginE
	.align		8
        /*0020*/ 	.dword	_ZN39_INTERNAL_d60248dc_4_k_cu_2794a076_32184cuda3std3__45__cpo3endE
	.align		8
        /*0028*/ 	.dword	_ZN39_INTERNAL_d60248dc_4_k_cu_2794a076_32184cuda3std3__45__cpo6cbeginE
	.align		8
        /*0030*/ 	.dword	_ZN39_INTERNAL_d60248dc_4_k_cu_2794a076_32184cuda3std3__45__cpo4cendE
	.align		8
        /*0038*/ 	.dword	_ZN39_INTERNAL_d60248dc_4_k_cu_2794a076_32184cuda3std3__441_GLOBAL__N__d60248dc_4_k_cu_2794a076_32186ignoreE
	.align		8
        /*0040*/ 	.dword	_ZN39_INTERNAL_d60248dc_4_k_cu_2794a076_32184cuda3std3__419piecewise_constructE
	.align		8
        /*0048*/ 	.dword	_ZN39_INTERNAL_d60248dc_4_k_cu_2794a076_32184cuda3std3__48in_placeE
	.align		8
        /*0050*/ 	.dword	_ZN39_INTERNAL_d60248dc_4_k_cu_2794a076_32184cuda3std6ranges3__45__cpo4swapE
	.align		8
        /*0058*/ 	.dword	_ZN39_INTERNAL_d60248dc_4_k_cu_2794a076_32184cuda3std6ranges3__45__cpo9iter_moveE
	.align		8
        /*0060*/ 	.dword	_ZN39_INTERNAL_d60248dc_4_k_cu_2794a076_32184cute7productE
	.align		8
        /*0068*/ 	.dword	_ZN39_INTERNAL_d60248dc_4_k_cu_2794a076_32184cute1_E
	.align		8
        /*0070*/ 	.dword	$str$27
	.align		8
        /*0078*/ 	.dword	$str$28
	.align		8
        /*0080*/ 	.dword	$str$29
	.align		8
        /*0088*/ 	.dword	$str$30


//--------------------- .text._ZN7cutlass13device_kernelINS_4conv6kernel13ConvUniversalINS1_16ConvProblemShapeILNS1_8OperatorE1ELi3EEENS1_10collective14CollectiveConvINS1_47MainloopSm100TmaUmmaWarpSpecializedImplicitGemmILS5_1ELi13ELi3ELi1ELi2EN4cute5tupleIJNSA_1CILi1EEESD_SD_EEEEENSB_IJNSC_ILi64EEESG_NSB_IJSG_EEEEEENS_6half_tESJ_NSA_8TiledMMAINSA_8MMA_AtomIJNSA_20SM100_MMA_F16BF16_SSISJ_SJ_fLi64ELi64ELNSA_4UMMA5MajorE0ELSO_1ELNSN_7ScaleInE0ELSP_0EEEEEENSA_6LayoutISE_NSB_IJNSC_ILi0EEEST_ST_EEEEENSB_IJNSA_10UnderscoreESW_SW_EEEEENS7_6detail27Sm100ImplicitGemmTileTraitsINSA_20SM90_TMA_LOAD_IM2COLENSA_14ComposedLayoutINSA_7SwizzleILi3ELi4ELi3EEENSA_18smem_ptr_flag_bitsILi16EEENSS_INSB_IJNSC_ILi8EEESG_EEENSB_IJSG_SD_EEEEEEEvEENS10_INSA_13SM90_TMA_LOADENS12_IS14_S16_NSS_INSB_IJSG_S17_EEENSB_IJSD_SG_EEEEEEEvEEEENS_8epilogue10collective18CollectiveEpilogueINS1K_23Sm100TmaWarpSpecializedILi3ELi2ELi16ELb1ELb0EEEJSI_NSB_IJNSS_ISG_SD_EENSS_INSC_ILi32EEESD_EEEEESJ_NSB_IJNSB_IJllllEEESD_ST_EEESJ_S1U_NS1K_6fusion15FusionCallbacksIS1O_NS1V_17LinearCombinationISJ_fSJ_fLNS_15FloatRoundStyleE2EEESI_S1S_JEEENSA_5SM1004TMEM4LOAD26SM100_TMEM_LOAD_16dp256b4xES11_NS12_INS13_ILi2ELi4ELi3EEES16_NSS_INSB_IJS17_S1Q_EEENSB_IJS1Q_SD_EEEEEEENSA_17SM75_U32x4_LDSM_NENSA_21SM90_TMA_STORE_IM2COLES29_NSA_17SM90_U32x4_STSM_NENSA_39AutoVectorizingCopyWithAssumedAlignmentILi128EEEEEEvvEEEEvNT_6ParamsE --------------------------
	.section	.text._ZN7cutlass13device_kernelINS_4conv6kernel13ConvUniversalINS1_16ConvProblemShapeILNS1_8OperatorE1ELi3EEENS1_10collective14CollectiveConvINS1_47MainloopSm100TmaUmmaWarpSpecializedImplicitGemmILS5_1ELi13ELi3ELi1ELi2EN4cute5tupleIJNSA_1CILi1EEESD_SD_EEEEENSB_IJNSC_ILi64EEESG_NSB_IJSG_EEEEEENS_6half_tESJ_NSA_8TiledMMAINSA_8MMA_AtomIJNSA_20SM100_MMA_F16BF16_SSISJ_SJ_fLi64ELi64ELNSA_4UMMA5MajorE0ELSO_1ELNSN_7ScaleInE0ELSP_0EEEEEENSA_6LayoutISE_NSB_IJNSC_ILi0EEEST_ST_EEEEENSB_IJNSA_10UnderscoreESW_SW_EEEEENS7_6detail27Sm100ImplicitGemmTileTraitsINSA_20SM90_TMA_LOAD_IM2COLENSA_14ComposedLayoutINSA_7SwizzleILi3ELi4ELi3EEENSA_18smem_ptr_flag_bitsILi16EEENSS_INSB_IJNSC_ILi8EEESG_EEENSB_IJSG_SD_EEEEEEEvEENS10_INSA_13SM90_TMA_LOADENS12_IS14_S16_NSS_INSB_IJSG_S17_EEENSB_IJSD_SG_EEEEEEEvEEEENS_8epilogue10collective18CollectiveEpilogueINS1K_23Sm100TmaWarpSpecializedILi3ELi2ELi16ELb1ELb0EEEJSI_NSB_IJNSS_ISG_SD_EENSS_INSC_ILi32EEESD_EEEEESJ_NSB_IJNSB_IJllllEEESD_ST_EEESJ_S1U_NS1K_6fusion15FusionCallbacksIS1O_NS1V_17LinearCombinationISJ_fSJ_fLNS_15FloatRoundStyleE2EEESI_S1S_JEEENSA_5SM1004TMEM4LOAD26SM100_TMEM_LOAD_16dp256b4xES11_NS12_INS13_ILi2ELi4ELi3EEES16_NSS_INSB_IJS17_S1Q_EEENSB_IJS1Q_SD_EEEEEEENSA_17SM75_U32x4_LDSM_NENSA_21SM90_TMA_STORE_IM2COLES29_NSA_17SM90_U32x4_STSM_NENSA_39AutoVectorizingCopyWithAssumedAlignmentILi128EEEEEEvvEEEEvNT_6ParamsE,"ax",@progbits
	.align	128
.text._ZN7cutlass13device_kernelINS_4conv6kernel13ConvUniversalINS1_16ConvProblemShapeILNS1_8OperatorE1ELi3EEENS1_10collective14CollectiveConvINS1_47MainloopSm100TmaUmmaWarpSpecializedImplicitGemmILS5_1ELi13ELi3ELi1ELi2EN4cute5tupleIJNSA_1CILi1EEESD_SD_EEEEENSB_IJNSC_ILi64EEESG_NSB_IJSG_EEEEEENS_6half_tESJ_NSA_8TiledMMAINSA_8MMA_AtomIJNSA_20SM100_MMA_F16BF16_SSISJ_SJ_fLi64ELi64ELNSA_4UMMA5MajorE0ELSO_1ELNSN_7ScaleInE0ELSP_0EEEEEENSA_6LayoutISE_NSB_IJNSC_ILi0EEEST_ST_EEEEENSB_IJNSA_10UnderscoreESW_SW_EEEEENS7_6detail27Sm100ImplicitGemmTileTraitsINSA_20SM90_TMA_LOAD_IM2COLENSA_14ComposedLayoutINSA_7SwizzleILi3ELi4ELi3EEENSA_18smem_ptr_flag_bitsILi16EEENSS_INSB_IJNSC_ILi8EEESG_EEENSB_IJSG_SD_EEEEEEEvEENS10_INSA_13SM90_TMA_LOADENS12_IS14_S16_NSS_INSB_IJSG_S17_EEENSB_IJSD_SG_EEEEEEEvEEEENS_8epilogue10collective18CollectiveEpilogueINS1K_23Sm100TmaWarpSpecializedILi3ELi2ELi16ELb1ELb0EEEJSI_NSB_IJNSS_ISG_SD_EENSS_INSC_ILi32EEESD_EEEEESJ_NSB_IJNSB_IJllllEEESD_ST_EEESJ_S1U_NS1K_6fusion15FusionCallbacksIS1O_NS1V_17LinearCombinationISJ_fSJ_fLNS_15FloatRoundStyleE2EEESI_S1S_JEEENSA_5SM1004TMEM4LOAD26SM100_TMEM_LOAD_16dp256b4xES11_NS12_INS13_ILi2ELi4ELi3EEES16_NSS_INSB_IJS17_S1Q_EEENSB_IJS1Q_SD_EEEEEEENSA_17SM75_U32x4_LDSM_NENSA_21SM90_TMA_STORE_IM2COLES29_NSA_17SM90_U32x4_STSM_NENSA_39AutoVectorizingCopyWithAssumedAlignmentILi128EEEEEEvvEEEEvNT_6ParamsE:
        .type           _ZN7cutlass13device_kernelINS_4conv6kernel13ConvUniversalINS1_16ConvProblemShapeILNS1_8OperatorE1ELi3EEENS1_10collective14CollectiveConvINS1_47MainloopSm100TmaUmmaWarpSpecializedImplicitGemmILS5_1ELi13ELi3ELi1ELi2EN4cute5tupleIJNSA_1CILi1EEESD_SD_EEEEENSB_IJNSC_ILi64EEESG_NSB_IJSG_EEEEEENS_6half_tESJ_NSA_8TiledMMAINSA_8MMA_AtomIJNSA_20SM100_MMA_F16BF16_SSISJ_SJ_fLi64ELi64ELNSA_4UMMA5MajorE0ELSO_1ELNSN_7ScaleInE0ELSP_0EEEEEENSA_6LayoutISE_NSB_IJNSC_ILi0EEEST_ST_EEEEENSB_IJNSA_10UnderscoreESW_SW_EEEEENS7_6detail27Sm100ImplicitGemmTileTraitsINSA_20SM90_TMA_LOAD_IM2COLENSA_14ComposedLayoutINSA_7SwizzleILi3ELi4ELi3EEENSA_18smem_ptr_flag_bitsILi16EEENSS_INSB_IJNSC_ILi8EEESG_EEENSB_IJSG_SD_EEEEEEEvEENS10_INSA_13SM90_TMA_LOADENS12_IS14_S16_NSS_INSB_IJSG_S17_EEENSB_IJSD_SG_EEEEEEEvEEEENS_8epilogue10collective18CollectiveEpilogueINS1K_23Sm100TmaWarpSpecializedILi3ELi2ELi16ELb1ELb0EEEJSI_NSB_IJNSS_ISG_SD_EENSS_INSC_ILi32EEESD_EEEEESJ_NSB_IJNSB_IJllllEEESD_ST_EEESJ_S1U_NS1K_6fusion15FusionCallbacksIS1O_NS1V_17LinearCombinationISJ_fSJ_fLNS_15FloatRoundStyleE2EEESI_S1S_JEEENSA_5SM1004TMEM4LOAD26SM100_TMEM_LOAD_16dp256b4xES11_NS12_INS13_ILi2ELi4ELi3EEES16_NSS_INSB_IJS17_S1Q_EEENSB_IJS1Q_SD_EEEEEEENSA_17SM75_U32x4_LDSM_NENSA_21SM90_TMA_STORE_IM2COLES29_NSA_17SM90_U32x4_STSM_NENSA_39AutoVectorizingCopyWithAssumedAlignmentILi128EEEEEEvvEEEEvNT_6ParamsE,@function
        .size           _ZN7cutlass13device_kernelINS_4conv6kernel13ConvUniversalINS1_16ConvProblemShapeILNS1_8OperatorE1ELi3EEENS1_10collective14CollectiveConvINS1_47MainloopSm100TmaUmmaWarpSpecializedImplicitGemmILS5_1ELi13ELi3ELi1ELi2EN4cute5tupleIJNSA_1CILi1EEESD_SD_EEEEENSB_IJNSC_ILi64EEESG_NSB_IJSG_EEEEEENS_6half_tESJ_NSA_8TiledMMAINSA_8MMA_AtomIJNSA_20SM100_MMA_F16BF16_SSISJ_SJ_fLi64ELi64ELNSA_4UMMA5MajorE0ELSO_1ELNSN_7ScaleInE0ELSP_0EEEEEENSA_6LayoutISE_NSB_IJNSC_ILi0EEEST_ST_EEEEENSB_IJNSA_10UnderscoreESW_SW_EEEEENS7_6detail27Sm100ImplicitGemmTileTraitsINSA_20SM90_TMA_LOAD_IM2COLENSA_14ComposedLayoutINSA_7SwizzleILi3ELi4ELi3EEENSA_18smem_ptr_flag_bitsILi16EEENSS_INSB_IJNSC_ILi8EEESG_EEENSB_IJSG_SD_EEEEEEEvEENS10_INSA_13SM90_TMA_LOADENS12_IS14_S16_NSS_INSB_IJSG_S17_EEENSB_IJSD_SG_EEEEEEEvEEEENS_8epilogue10collective18CollectiveEpilogueINS1K_23Sm100TmaWarpSpecializedILi3ELi2ELi16ELb1ELb0EEEJSI_NSB_IJNSS_ISG_SD_EENSS_INSC_ILi32EEESD_EEEEESJ_NSB_IJNSB_IJllllEEESD_ST_EEESJ_S1U_NS1K_6fusion15FusionCallbacksIS1O_NS1V_17LinearCombinationISJ_fSJ_fLNS_15FloatRoundStyleE2EEESI_S1S_JEEENSA_5SM1004TMEM4LOAD26SM100_TMEM_LOAD_16dp256b4xES11_NS12_INS13_ILi2ELi4ELi3EEES16_NSS_INSB_IJS17_S1Q_EEENSB_IJS1Q_SD_EEEEEEENSA_17SM75_U32x4_LDSM_NENSA_21SM90_TMA_STORE_IM2COLES29_NSA_17SM90_U32x4_STSM_NENSA_39AutoVectorizingCopyWithAssumedAlignmentILi128EEEEEEvvEEEEvNT_6ParamsE,(.L_x_171 - _ZN7cutlass13device_kernelINS_4conv6kernel13ConvUniversalINS1_16ConvProblemShapeILNS1_8OperatorE1ELi3EEENS1_10collective14CollectiveConvINS1_47MainloopSm100TmaUmmaWarpSpecializedImplicitGemmILS5_1ELi13ELi3ELi1ELi2EN4cute5tupleIJNSA_1CILi1EEESD_SD_EEEEENSB_IJNSC_ILi64EEESG_NSB_IJSG_EEEEEENS_6half_tESJ_NSA_8TiledMMAINSA_8MMA_AtomIJNSA_20SM100_MMA_F16BF16_SSISJ_SJ_fLi64ELi64ELNSA_4UMMA5MajorE0ELSO_1ELNSN_7ScaleInE0ELSP_0EEEEEENSA_6LayoutISE_NSB_IJNSC_ILi0EEEST_ST_EEEEENSB_IJNSA_10UnderscoreESW_SW_EEEEENS7_6detail27Sm100ImplicitGemmTileTraitsINSA_20SM90_TMA_LOAD_IM2COLENSA_14ComposedLayoutINSA_7SwizzleILi3ELi4ELi3EEENSA_18smem_ptr_flag_bitsILi16EEENSS_INSB_IJNSC_ILi8EEESG_EEENSB_IJSG_SD_EEEEEEEvEENS10_INSA_13SM90_TMA_LOADENS12_IS14_S16_NSS_INSB_IJSG_S17_EEENSB_IJSD_SG_EEEEEEEvEEEENS_8epilogue10collective18CollectiveEpilogueINS1K_23Sm100TmaWarpSpecializedILi3ELi2ELi16ELb1ELb0EEEJSI_NSB_IJNSS_ISG_SD_EENSS_INSC_ILi32EEESD_EEEEESJ_NSB_IJNSB_IJllllEEESD_ST_EEESJ_S1U_NS1K_6fusion15FusionCallbacksIS1O_NS1V_17LinearCombinationISJ_fSJ_fLNS_15FloatRoundStyleE2EEESI_S1S_JEEENSA_5SM1004TMEM4LOAD26SM100_TMEM_LOAD_16dp256b4xES11_NS12_INS13_ILi2ELi4ELi3EEES16_NSS_INSB_IJS17_S1Q_EEENSB_IJS1Q_SD_EEEEEEENSA_17SM75_U32x4_LDSM_NENSA_21SM90_TMA_STORE_IM2COLES29_NSA_17SM90_U32x4_STSM_NENSA_39AutoVectorizingCopyWithAssumedAlignmentILi128EEEEEEvvEEEEvNT_6ParamsE)
        .other          _ZN7cutlass13device_kernelINS_4conv6kernel13ConvUniversalINS1_16ConvProblemShapeILNS1_8OperatorE1ELi3EEENS1_10collective14CollectiveConvINS1_47MainloopSm100TmaUmmaWarpSpecializedImplicitGemmILS5_1ELi13ELi3ELi1ELi2EN4cute5tupleIJNSA_1CILi1EEESD_SD_EEEEENSB_IJNSC_ILi64EEESG_NSB_IJSG_EEEEEENS_6half_tESJ_NSA_8TiledMMAINSA_8MMA_AtomIJNSA_20SM100_MMA_F16BF16_SSISJ_SJ_fLi64ELi64ELNSA_4UMMA5MajorE0ELSO_1ELNSN_7ScaleInE0ELSP_0EEEEEENSA_6LayoutISE_NSB_IJNSC_ILi0EEEST_ST_EEEEENSB_IJNSA_10UnderscoreESW_SW_EEEEENS7_6detail27Sm100ImplicitGemmTileTraitsINSA_20SM90_TMA_LOAD_IM2COLENSA_14ComposedLayoutINSA_7SwizzleILi3ELi4ELi3EEENSA_18smem_ptr_flag_bitsILi16EEENSS_INSB_IJNSC_ILi8EEESG_EEENSB_IJSG_SD_EEEEEEEvEENS10_INSA_13SM90_TMA_LOADENS12_IS14_S16_NSS_INSB_IJSG_S17_EEENSB_IJSD_SG_EEEEEEEvEEEENS_8epilogue10collective18CollectiveEpilogueINS1K_23Sm100TmaWarpSpecializedILi3ELi2ELi16ELb1ELb0EEEJSI_NSB_IJNSS_ISG_SD_EENSS_INSC_ILi32EEESD_EEEEESJ_NSB_IJNSB_IJllllEEESD_ST_EEESJ_S1U_NS1K_6fusion15FusionCallbacksIS1O_NS1V_17LinearCombinationISJ_fSJ_fLNS_15FloatRoundStyleE2EEESI_S1S_JEEENSA_5SM1004TMEM4LOAD26SM100_TMEM_LOAD_16dp256b4xES11_NS12_INS13_ILi2ELi4ELi3EEES16_NSS_INSB_IJS17_S1Q_EEENSB_IJS1Q_SD_EEEEEEENSA_17SM75_U32x4_LDSM_NENSA_21SM90_TMA_STORE_IM2COLES29_NSA_17SM90_U32x4_STSM_NENSA_39AutoVectorizingCopyWithAssumedAlignmentILi128EEEEEEvvEEEEvNT_6ParamsE,@"STO_CUDA_ENTRY STV_DEFAULT"
_ZN7cutlass13device_kernelINS_4conv6kernel13ConvUniversalINS1_16ConvProblemShapeILNS1_8OperatorE1ELi3EEENS1_10collective14CollectiveConvINS1_47MainloopSm100TmaUmmaWarpSpecializedImplicitGemmILS5_1ELi13ELi3ELi1ELi2EN4cute5tupleIJNSA_1CILi1EEESD_SD_EEEEENSB_IJNSC_ILi64EEESG_NSB_IJSG_EEEEEENS_6half_tESJ_NSA_8TiledMMAINSA_8MMA_AtomIJNSA_20SM100_MMA_F16BF16_SSISJ_SJ_fLi64ELi64ELNSA_4UMMA5MajorE0ELSO_1ELNSN_7ScaleInE0ELSP_0EEEEEENSA_6LayoutISE_NSB_IJNSC_ILi0EEEST_ST_EEEEENSB_IJNSA_10UnderscoreESW_SW_EEEEENS7_6detail27Sm100ImplicitGemmTileTraitsINSA_20SM90_TMA_LOAD_IM2COLENSA_14ComposedLayoutINSA_7SwizzleILi3ELi4ELi3EEENSA_18smem_ptr_flag_bitsILi16EEENSS_INSB_IJNSC_ILi8EEESG_EEENSB_IJSG_SD_EEEEEEEvEENS10_INSA_13SM90_TMA_LOADENS12_IS14_S16_NSS_INSB_IJSG_S17_EEENSB_IJSD_SG_EEEEEEEvEEEENS_8epilogue10collective18CollectiveEpilogueINS1K_23Sm100TmaWarpSpecializedILi3ELi2ELi16ELb1ELb0EEEJSI_NSB_IJNSS_ISG_SD_EENSS_INSC_ILi32EEESD_EEEEESJ_NSB_IJNSB_IJllllEEESD_ST_EEESJ_S1U_NS1K_6fusion15FusionCallbacksIS1O_NS1V_17LinearCombinationISJ_fSJ_fLNS_15FloatRoundStyleE2EEESI_S1S_JEEENSA_5SM1004TMEM4LOAD26SM100_TMEM_LOAD_16dp256b4xES11_NS12_INS13_ILi2ELi4ELi3EEES16_NSS_INSB_IJS17_S1Q_EEENSB_IJS1Q_SD_EEEEEEENSA_17SM75_U32x4_LDSM_NENSA_21SM90_TMA_STORE_IM2COLES29_NSA_17SM90_U32x4_STSM_NENSA_39AutoVectorizingCopyWithAssumedAlignmentILi128EEEEEEvvEEEEvNT_6ParamsE:
[----:B------:R-:W1:Y:S01]  /*0000*/  LDC R1, c[0x0][0x37c] ;  /* 0x0000df00ff017b82 */ /* 0x000e620000000800 */
[----:B------:R-:W2:Y:S07]  /*0010*/  S2R R50, SR_TID.X ;  /* 0x0000000000327919 */ /* 0x000eae0000002100 */
[----:B------:R-:W3:Y:S01]  /*0020*/  LDC.64 R2, c[0x0][0x990] ;  /* 0x00026400ff027b82 */ /* 0x000ee20000000a00 */
[----:B------:R-:W-:Y:S01]  /*0030*/  ELECT P2, URZ, PT ;  /* 0x0000000000ff782f */ /* 0x000fe20003840000 */
[----:B-1----:R-:W-:Y:S01]  /*0040*/  VIADD R1, R1, 0xfffffff8 ;  /* 0xfffffff801017836 */ /* 0x002fe20000000000 */
[----:B------:R-:W-:-:S02]  /*0050*/  PRMT R51, RZ, 0x7610, R51 ;  /* 0x00007610ff337816 */ /* 0x000fc40000000033 */
[----:B---3--:R-:W-:-:S04]  /*0060*/  ISETP.NE.U32.AND P0, PT, R2, RZ, PT ;  /* 0x000000ff0200720c */ /* 0x008fc80003f05070 */
[----:B------:R-:W-:Y:S02]  /*0070*/  ISETP.NE.AND.EX P0, PT, R3, RZ, PT, P0 ;  /* 0x000000ff0300720c */ /* 0x000fe40003f05300 */
[----:B--2---:R-:W-:-:S05]  /*0080*/  SHF.R.U32.HI R52, RZ, 0x5, R50 ;  /* 0x00000005ff347819 */ /* 0x004fca0000011632 */
[----:B------:R-:W1:Y:S02]  /*0090*/  SHFL.IDX PT, R0, R52, RZ, 0x1f ;  /* 0x00001fff34007589 */ /* 0x000e6400000e0000 */
[----:B-1----:R-:W-:-:S04]  /*00a0*/  R2UR UR15, R0 ;  /* 0x00000000000f72ca */ /* 0x002fc800000e0000 */
[----:B------:R-:W-:Y:S05]  /*00b0*/  @P0 BRA `(.L_x_0) ;  /* 0x0000000000300947 */ /* 0x000fea0003800000 */
[----:B------:R-:W1:Y:S02]  /*00c0*/  LDCU.64 UR4, c[0x0][0x988] ;  /* 0x00013100ff0477ac */ /* 0x000e640008000a00 */
[----:B-1----:R-:W-:-:S04]  /*00d0*/  UISETP.NE.U32.AND UP0, UPT, UR4, URZ, UPT ;  /* 0x000000ff0400728c */ /* 0x002fc8000bf05070 */
[----:B------:R-:W-:-:S09]  /*00e0*/  UISETP.NE.AND.EX UP0, UPT, UR5, URZ, UPT, UP0 ;  /* 0x000000ff0500728c */ /* 0x000fd2000bf05300 */
[----:B------:R-:W-:Y:S05]  /*00f0*/  BRA.U !UP0, `(.L_x_1) ;  /* 0x0000000108147547 */ /* 0x000fea000b800000 */
[----:B------:R-:W1:Y:S01]  /*0100*/  LDC.64 R26, c[0x0][0x988] ;  /* 0x00026200ff1a7b82 */ /* 0x000e620000000a00 */
[----:B------:R-:W1:Y:S02]  /*0110*/  LDCU.64 UR4, c[0x0][0x358] ;  /* 0x00006b00ff0477ac */ /* 0x000e640008000a00 */
[----:B-1----:R1:W5:Y:S01]  /*0120*/  LDG.E R26, desc[UR4][R26.64] ;  /* 0x000000041a1a7981 */ /* 0x002362000c1e1900 */
[----:B------:R-:W-:Y:S01]  /*0130*/  HFMA2 R51, -RZ, RZ, 0, 5.9604644775390625e-08 ;  /* 0x00000001ff337431 */ /* 0x000fe200000001ff */
[----:B------:R-:W-:Y:S05]  /*0140*/  BRA `(.L_x_0) ;  /* 0x00000000000c7947 */ /* 0x000fea0003800000 */
.L_x_1:
[----:B------:R-:W1:Y:S01]  /*0150*/  LDCU UR4, c[0x0][0x980] ;  /* 0x00013000ff0477ac */ /* 0x000e620008000800 */
[----:B------:R-:W-:Y:S01]  /*0160*/  HFMA2 R51, -RZ, RZ, 0, 5.9604644775390625e-08 ;  /* 0x00000001ff337431 */ /* 0x000fe200000001ff */
[----:B-1----:R-:W-:-:S07]  /*0170*/  MOV R26, UR4 ;  /* 0x00000004001a7c02 */ /* 0x002fce0008000f00 */
.L_x_0:
[----:B------:R-:W2:Y:S02]  /*0180*/  LDCU.64 UR4, c[0x0][0x9b0] ;  /* 0x00013600ff0477ac */ /* 0x000ea40008000a00 */
[----:B--2---:R-:W-:-:S04]  /*0190*/  UISETP.NE.U32.AND UP0, UPT, UR4, URZ, UPT ;  /* 0x000000ff0400728c */ /* 0x004fc8000bf05070 */
[----:B------:R-:W-:-:S09]  /*01a0*/  UISETP.NE.AND.EX UP0, UPT, UR5, URZ, UPT, UP0 ;  /* 0x000000ff0500728c */ /* 0x000fd2000bf05300 */
[----:B------:R-:W-:Y:S05]  /*01b0*/  BRA.U UP0, `(.L_x_2) ;  /* 0x0000000100287547 */ /* 0x000fea000b800000 */
[----:B------:R-:W2:Y:S02]  /*01c0*/  LDCU.64 UR4, c[0x0][0x9a8] ;  /* 0x00013500ff0477ac */ /* 0x000ea40008000a00 */
[----:B--2---:R-:W-:-:S04]  /*01d0*/  UISETP.NE.U32.AND UP0, UPT, UR4, URZ, UPT ;  /* 0x000000ff0400728c */ /* 0x004fc8000bf05070 */
[----:B------:R-:W-:-:S09]  /*01e0*/  UISETP.NE.AND.EX UP0, UPT, UR5, URZ, UPT, UP0 ;  /* 0x000000ff0500728c */ /* 0x000fd2000bf05300 */
[----:B------:R-:W-:Y:S05]  /*01f0*/  BRA.U !UP0, `(.L_x_3) ;  /* 0x0000000108107547 */ /* 0x000fea000b800000 */
[----:B------:R-:W2:Y:S01]  /*0200*/  LDC.64 R24, c[0x0][0x9a8] ;  /* 0x00026a00ff187b82 */ /* 0x000ea20000000a00 */
[----:B------:R-:W2:Y:S02]  /*0210*/  LDCU.64 UR4, c[0x0][0x358] ;  /* 0x00006b00ff0477ac */ /* 0x000ea40008000a00 */
[----:B--2---:R2:W5:Y:S01]  /*0220*/  LDG.E R24, desc[UR4][R24.64] ;  /* 0x0000000418187981 */ /* 0x004562000c1e1900 */
[----:B------:R-:W-:Y:S05]  /*0230*/  BRA `(.L_x_2) ;  /* 0x0000000000087947 */ /* 0x000fea0003800000 */
.L_x_3:
[----:B------:R-:W2:Y:S02]  /*0240*/  LDCU UR4, c[0x0][0x9a0] ;  /* 0x00013400ff0477ac */ /* 0x000ea40008000800 */
[----:B--2---:R-:W-:Y:S02]  /*0250*/  MOV R24, UR4 ;  /* 0x0000000400187c02 */ /* 0x004fe40008000f00 */
.L_x_2:
[----:B------:R-:W3:Y:S01]  /*0260*/  LDC.64 R4, c[0x0][0x988] ;  /* 0x00026200ff047b82 */ /* 0x000ee20000000a00 */
[----:B------:R-:W-:Y:S01]  /*0270*/  IMAD.U32 R0, RZ, RZ, UR15 ;  /* 0x0000000fff007e24 */ /* 0x000fe2000f8e00ff */
[----:B------:R-:W-:Y:S01]  /*0280*/  ISETP.EQ.U32.AND P4, PT, R2, RZ, PT ;  /* 0x000000ff0200720c */ /* 0x000fe20003f82070 */
[----:B------:R-:W-:Y:S03]  /*0290*/  BSSY.RECONVERGENT B0, `(.L_x_4) ;  /* 0x0000012000007945 */ /* 0x000fe60003800200 */
[----:B------:R-:W-:Y:S02]  /*02a0*/  ISETP.NE.OR P1, PT, R0, 0x1, !P2 ;  /* 0x000000010000780c */ /* 0x000fe40005725670 */
[----:B---3--:R-:W-:-:S04]  /*02b0*/  ISETP.NE.U32.AND P0, PT, R4, RZ, PT ;  /* 0x000000ff0400720c */ /* 0x008fc80003f05070 */
[----:B------:R-:W-:-:S13]  /*02c0*/  ISETP.NE.AND.EX P0, PT, R5, RZ, PT, P0 ;  /* 0x000000ff0500720c */ /* 0x000fda0003f05300 */
[----:B------:R-:W-:Y:S01]  /*02d0*/  VOTEU.ANY UP3, P0 ;  /* 0x0000000000ff7886 */ /* 0x000fe20000060100 */
[----:B------:R-:W-:Y:S02]  /*02e0*/  PLOP3.LUT P3, PT, PT, PT, UP3, 0x80, 0x8 ;  /* 0x000000000008781c */ /* 0x000fe40003f6f038 */
[----:B------:R-:W-:Y:S02]  /*02f0*/  ISETP.NE.OR P0, PT, R0, 0x3, !P2 ;  /* 0x000000030000780c */ /* 0x000fe40005705670 */
[----:B------:R-:W-:-:S04]  /*0300*/  ISETP.EQ.OR.EX P5, PT, R3, RZ, !P3, P4 ;  /* 0x000000ff0300720c */ /* 0x000fc80005fa2740 */
[----:B------:R-:W-:Y:S01]  /*0310*/  P2R R61, PR, RZ, 0x20 ;  /* 0x00000020ff3d7803 */ /* 0x000fe20000000000 */
[----:B------:R-:W-:Y:S05]  /*0320*/  @P1 BRA `(.L_x_5) ;  /* 0x0000000000201947 */ /* 0x000fea0003800000 */
[----:B------:R-:W3:Y:S02]  /*0330*/  LDCU.64 UR4, c[0x0][0x348] ;  /* 0x00006900ff0477ac */ /* 0x000ee40008000a00 */
[----:B---3--:R-:W-:Y:S02]  /*0340*/  UIADD3 UR6, UP1, UPT, UR4, 0x80, URZ ;  /* 0x0000008004067890 */ /* 0x008fe4000ff3e0ff */
[----:B------:R-:W-:Y:S02]  /*0350*/  UIADD3 UR4, UP0, UPT, UR4, 0x200, URZ ;  /* 0x0000020004047890 */ /* 0x000fe4000ff1e0ff */
[----:B------:R-:W-:Y:S02]  /*0360*/  UIADD3.X UR7, UPT, UPT, URZ, UR5, URZ, UP1, !UPT ;  /* 0x00000005ff077290 */ /* 0x000fe40008ffe4ff */
[----:B------:R-:W-:-:S07]  /*0370*/  UIADD3.X UR5, UPT, UPT, URZ, UR5, URZ, UP0, !UPT ;  /* 0x00000005ff057290 */ /* 0x000fce00087fe4ff */
[----:B------:R3:W-:Y:S02]  /*0380*/  UTMACCTL.PF [UR6] ;  /* 0x00000000060079b9 */ /* 0x0007e40008040000 */
[----:B------:R3:W-:Y:S02]  /*0390*/  UTMACCTL.PF [UR4] ;  /* 0x00000000040079b9 */ /* 0x0007e40008040000 */
[----:B---3--:R-:W-:Y:S01]  /*03a0*/  NOP ;  /* 0x0000000000007918 */ /* 0x008fe20000000000 */
.L_x_5:
[----:B------:R-:W-:Y:S05]  /*03b0*/  BSYNC.RECONVERGENT B0 ;  /* 0x0000000000007941 */ /* 0x000fea0003800200 */
.L_x_4:
[----:B------:R-:W-:Y:S04]  /*03c0*/  BSSY.RECONVERGENT B0, `(.L_x_6) ;  /* 0x000000a000007945 */ /* 0x000fe80003800200 */
        /* <DEDUP_REMOVED lines=9> */
.L_x_7:
[----:B------:R-:W-:Y:S05]  /*0460*/  BSYNC.RECONVERGENT B0 ;  /* 0x0000000000007941 */ /* 0x000fea0003800200 */
.L_x_6:
[----:B------:R-:W-:Y:S01]  /*0470*/  UPLOP3.LUT UP2, UPT, UPT, UPT, UPT, 0x80, 0x8 ;  /* 0x000000000008789c */ /* 0x000fe20003f4f070 */
[----:B------:R-:W-:Y:S10]  /*0480*/  @!P5 BRA `(.L_x_8) ;  /* 0x000000000024d947 */ /* 0x000ff40003800000 */
[----:B------:R-:W-:Y:S01]  /*0490*/  ISETP.NE.U32.AND P1, PT, R2, RZ, PT ;  /* 0x000000ff0200720c */ /* 0x000fe20003f25070 */
[----:B------:R-:W-:Y:S01]  /*04a0*/  USEL UR4, URZ, 0xffffffff, UP3 ;  /* 0xffffffffff047887 */ /* 0x000fe20009800000 */
[----:B-----5:R-:W-:Y:S02]  /*04b0*/  FSETP.NEU.AND P0, PT, R26, RZ, PT ;  /* 0x000000ff1a00720b */ /* 0x020fe40003f0d000 */
[----:B------:R-:W-:-:S11]  /*04c0*/  ISETP.NE.AND.EX P1, PT, R3, RZ, PT, P1 ;  /* 0x000000ff0300720c */ /* 0x000fd60003f25310 */
[----:B------:R-:W-:Y:S02]  /*04d0*/  VOTEU.ANY UP0, P0 ;  /* 0x0000000000ff7886 */ /* 0x000fe40000000100 */
[----:B------:R-:W-:-:S05]  /*04e0*/  VOTEU.ANY UP1, P1 ;  /* 0x0000000000ff7886 */ /* 0x000fca0000820100 */
[----:B------:R-:W-:-:S04]  /*04f0*/  @!UP1 USEL UR4, URZ, 0xffffffff, UP0 ;  /* 0xffffffffff049887 */ /* 0x000fc80008000000 */
[----:B------:R-:W-:-:S04]  /*0500*/  ULOP3.LUT UR4, UR4, 0x1, URZ, 0xc0, !UPT ;  /* 0x0000000104047892 */ /* 0x000fc8000f8ec0ff */
[----:B------:R-:W-:-:S11]  /*0510*/  UISETP.NE.U32.AND UP2, UPT, UR4, 0x1, UPT ;  /* 0x000000010400788c */ /* 0x000fd6000bf45070 */
.L_x_8:
[----:B------:R-:W3:Y:S01]  /*0520*/  SHFL.IDX PT, R2, R52, RZ, 0x1f ;  /* 0x00001fff34027589 */ /* 0x000ee200000e0000 */
[----:B------:R-:W-:-:S04]  /*0530*/  UISETP.NE.AND UP0, UPT, UR15, 0x2, UPT ;  /* 0x000000020f00788c */ /* 0x000fc8000bf05270 */
[----:B------:R-:W-:Y:S01]  /*0540*/  USEL UR46, URZ, 0x1, UP0 ;  /* 0x00000001ff2e7887 */ /* 0x000fe20008000000 */
[----:B---3--:R-:W-:-:S13]  /*0550*/  ISETP.NE.AND P0, PT, R2, RZ, PT ;  /* 0x000000ff0200720c */ /* 0x008fda0003f05270 */
[----:B------:R-:W-:Y:S05]  /*0560*/  @P0 BRA `(.L_x_9) ;  /* 0x00000000009c0947 */ /* 0x000fea0003800000 */
[----:B------:R-:W-:Y:S01]  /*0570*/  ELECT P0, URZ, PT ;  /* 0x0000000000ff782f */ /* 0x000fe20003800000 */
[----:B------:R-:W-:-:S12]  /*0580*/  BSSY.RECONVERGENT B0, `(.L_x_9) ;  /* 0x0000025000007945 */ /* 0x000fd80003800200 */
[----:B------:R-:W-:Y:S05]  /*0590*/  @!P0 BRA `(.L_x_10) ;  /* 0x00000000008c8947 */ /* 0x000fea0003800000 */
[----:B------:R-:W3:Y:S01]  /*05a0*/  S2UR UR4, SR_CgaCtaId ;  /* 0x00000000000479c3 */ /* 0x000ee20000008800 */
[----:B------:R-:W-:Y:S01]  /*05b0*/  UMOV UR5, 0x400 ;  /* 0x0000040000057882 */ /* 0x000fe20000000000 */
[----:B------:R-:W-:Y:S02]  /*05c0*/  UMOV UR6, 0x1 ;  /* 0x0000000100067882 */ /* 0x000fe40000000000 */
[----:B------:R-:W-:-:S04]  /*05d0*/  UIADD3 UR6, UPT, UPT, -UR6, 0x100000, URZ ;  /* 0x0010000006067890 */ /* 0x000fc8000fffe1ff */
[----:B------:R-:W-:Y:S02]  /*05e0*/  USHF.L.U32 UR7, UR6, 0xb, URZ ;  /* 0x0000000b06077899 */ /* 0x000fe400080006ff */
[----:B------:R-:W-:Y:S02]  /*05f0*/  USHF.L.U32 UR6, UR6, 0x1, URZ ;  /* 0x0000000106067899 */ /* 0x000fe400080006ff */
[----:B---3--:R-:W-:Y:S01]  /*0600*/  ULEA UR4, UR4, UR5, 0x18 ;  /* 0x0000000504047291 */ /* 0x008fe2000f8ec0ff */
[----:B------:R-:W3:Y:S11]  /*0610*/  FENCE.VIEW.ASYNC.S ;  /* 0x00000000000073c6 */ /* 0x000ef60000000000 */
[----:B---3--:R3:W4:Y:S01]  /*0620*/  SYNCS.EXCH.64 URZ, [UR4], UR6 ;  /* 0x0000000604ff75b2 */ /* 0x0087220008000100 */
[----:B------:R3:W1:Y:S01]  /*0630*/  SYNCS.EXCH.64 URZ, [UR4+0x68], UR6 ;  /* 0x0000680604ff75b2 */ /* 0x0006620008000100 */
        /* <DEDUP_REMOVED lines=23> */
[----:B------:R3:W1:Y:S02]  /*07b0*/  SYNCS.EXCH.64 URZ, [UR4+0xc8], UR6 ;  /* 0x0000c80604ff75b2 */ /* 0x0006640008000100 */
[----:B---34-:R-:W-:Y:S01]  /*07c0*/  NOP ;  /* 0x0000000000007918 */ /* 0x018fe20000000000 */
.L_x_10:
[----:B------:R-:W-:Y:S05]  /*07d0*/  BSYNC.RECONVERGENT B0 ;  /* 0x0000000000007941 */ /* 0x000fea0003800200 */
.L_x_9:
[----:B------:R-:W3:Y:S01]  /*07e0*/  SHFL.IDX PT, R2, R52, RZ, 0x1f ;  /* 0x00001fff34027589 */ /* 0x000ee200000e0000 */
[----:B------:R-:W-:Y:S01]  /*07f0*/  NOP ;  /* 0x0000000000007918 */ /* 0x000fe20000000000 */
[----:B---3--:R-:W-:-:S13]  /*0800*/  ISETP.NE.AND P0, PT, R2, 0x1, PT ;  /* 0x000000010200780c */ /* 0x008fda0003f05270 */
[----:B------:R-:W-:Y:S05]  /*0810*/  @P0 BRA `(.L_x_11) ;  /* 0x0000000000500947 */ /* 0x000fea0003800000 */
[----:B------:R-:W3:Y:S01]  /*0820*/  S2UR UR4, SR_CgaCtaId ;  /* 0x00000000000479c3 */ /* 0x000ee20000008800 */
[----:B------:R-:W-:Y:S01]  /*0830*/  UMOV UR5, 0x400 ;  /* 0x0000040000057882 */ /* 0x000fe20000000000 */
[----:B------:R-:W-:Y:S01]  /*0840*/  UMOV UR8, 0x20 ;  /* 0x0000002000087882 */ /* 0x000fe20000000000 */
[----:B------:R-:W-:Y:S01]  /*0850*/  UMOV UR6, 0x80 ;  /* 0x0000008000067882 */ /* 0x000fe20000000000 */
[----:B------:R-:W-:-:S04]  /*0860*/  UIADD3 UR8, UPT, UPT, -UR8, 0x100000, URZ ;  /* 0x0010000008087890 */ /* 0x000fc8000fffe1ff */
[----:B------:R-:W-:Y:S02]  /*0870*/  USHF.L.U32 UR9, UR8, 0xb, URZ ;  /* 0x0000000b08097899 */ /* 0x000fe400080006ff */
[----:B------:R-:W-:Y:S02]  /*0880*/  USHF.L.U32 UR8, UR8, 0x1, URZ ;  /* 0x0000000108087899 */ /* 0x000fe400080006ff */
[----:B------:R-:W-:-:S04]  /*0890*/  UIADD3 UR6, UPT, UPT, -UR6, 0x100000, URZ ;  /* 0x0010000006067890 */ /* 0x000fc8000fffe1ff */
[----:B------:R-:W-:Y:S02]  /*08a0*/  USHF.L.U32 UR7, UR6, 0xb, URZ ;  /* 0x0000000b06077899 */ /* 0x000fe400080006ff */
[----:B------:R-:W-:Y:S01]  /*08b0*/  USHF.L.U32 UR6, UR6, 0x1, URZ ;  /* 0x0000000106067899 */ /* 0x000fe200080006ff */
[----:B------:R-:W-:Y:S01]  /*08c0*/  ELECT P0, URZ, PT ;  /* 0x0000000000ff782f */ /* 0x000fe20003800000 */
[----:B---3--:R-:W-:Y:S01]  /*08d0*/  ULEA UR4, UR4, UR5, 0x18 ;  /* 0x0000000504047291 */ /* 0x008fe2000f8ec0ff */
[----:B------:R-:W3:Y:S11]  /*08e0*/  FENCE.VIEW.ASYNC.S ;  /* 0x00000000000073c6 */ /* 0x000ef60000000000 */
[----:B---3--:R3:W4:Y:S01]  /*08f0*/  SYNCS.EXCH.64 URZ, [UR4+0xd0], UR8 ;  /* 0x0000d00804ff75b2 */ /* 0x0087220008000100 */
[----:B------:R3:W1:Y:S01]  /*0900*/  SYNCS.EXCH.64 URZ, [UR4+0xe8], UR6 ;  /* 0x0000e80604ff75b2 */ /* 0x0006620008000100 */
[----:B------:R3:W1:Y:S01]  /*0910*/  SYNCS.EXCH.64 URZ, [UR4+0xd8], UR8 ;  /* 0x0000d80804ff75b2 */ /* 0x0006620008000100 */
[----:B------:R3:W1:Y:S01]  /*0920*/  SYNCS.EXCH.64 URZ, [UR4+0xf0], UR6 ;  /* 0x0000f00604ff75b2 */ /* 0x0006620008000100 */
[----:B------:R3:W1:Y:S01]  /*0930*/  SYNCS.EXCH.64 URZ, [UR4+0xe0], UR8 ;  /* 0x0000e00804ff75b2 */ /* 0x0006620008000100 */
[----:B------:R3:W1:Y:S01]  /*0940*/  SYNCS.EXCH.64 URZ, [UR4+0xf8], UR6 ;  /* 0x0000f80604ff75b2 */ /* 0x0006620008000100 */
[----:B------:R-:W-:Y:S01]  /*0950*/  NOP ;  /* 0x0000000000007918 */ /* 0x000fe20000000000 */
.L_x_11:
[----:B------:R-:W2:Y:S01]  /*0960*/  SHFL.IDX PT, R2, R52, RZ, 0x1f ;  /* 0x00001fff34027589 */ /* 0x000ea200000e0000 */
[----:B------:R-:W-:Y:S01]  /*0970*/  NOP ;  /* 0x0000000000007918 */ /* 0x000fe20000000000 */
[----:B--2---:R-:W-:-:S13]  /*0980*/  ISETP.NE.AND P0, PT, R2, 0x3, PT ;  /* 0x000000030200780c */ /* 0x004fda0003f05270 */
[----:B------:R-:W-:Y:S05]  /*0990*/  @P0 BRA `(.L_x_12) ;  /* 0x0000000000300947 */ /* 0x000fea0003800000 */
[----:B---3--:R-:W2:Y:S01]  /*09a0*/  S2UR UR4, SR_CgaCtaId ;  /* 0x00000000000479c3 */ /* 0x008ea20000008800 */
[----:B------:R-:W-:Y:S01]  /*09b0*/  UMOV UR6, 0x400 ;  /* 0x0000040000067882 */ /* 0x000fe20000000000 */
[----:B------:R-:W-:Y:S01]  /*09c0*/  UMOV UR5, 0x20 ;  /* 0x0000002000057882 */ /* 0x000fe20000000000 */
[----:B------:R-:W-:Y:S01]  /*09d0*/  ELECT P0, URZ, PT ;  /* 0x0000000000ff782f */ /* 0x000fe20003800000 */
[----:B--2---:R-:W-:Y:S02]  /*09e0*/  ULEA UR6, UR4, UR6, 0x18 ;  /* 0x0000000604067291 */ /* 0x004fe4000f8ec0ff */
[----:B------:R-:W-:-:S04]  /*09f0*/  UIADD3 UR4, UPT, UPT, -UR5, 0x100000, URZ ;  /* 0x0010000005047890 */ /* 0x000fc8000fffe1ff */
[----:B------:R-:W-:Y:S02]  /*0a00*/  USHF.L.U32 UR5, UR4, 0xb, URZ ;  /* 0x0000000b04057899 */ /* 0x000fe400080006ff */
[----:B------:R-:W-:Y:S01]  /*0a10*/  USHF.L.U32 UR4, UR4, 0x1, URZ ;  /* 0x0000000104047899 */ /* 0x000fe200080006ff */
[----:B------:R-:W2:Y:S11]  /*0a20*/  FENCE.VIEW.ASYNC.S ;  /* 0x00000000000073c6 */ /* 0x000eb60000000000 */
[----:B--2---:R2:W3:Y:S01]  /*0a30*/  SYNCS.EXCH.64 URZ, [UR6+0x100], UR4 ;  /* 0x0001000406ff75b2 */ /* 0x0044e20008000100 */
[----:B------:R2:W1:Y:S01]  /*0a40*/  SYNCS.EXCH.64 URZ, [UR6+0x108], UR4 ;  /* 0x0001080406ff75b2 */ /* 0x0004620008000100 */
[----:B------:R-:W-:Y:S01]  /*0a50*/  NOP ;  /* 0x0000000000007918 */ /* 0x000fe20000000000 */
.L_x_12:
[----:B------:R-:W4:Y:S01]  /*0a60*/  SHFL.IDX PT, R2, R52, RZ, 0x1f ;  /* 0x00001fff34027589 */ /* 0x000f2200000e0000 */
[----:B------:R-:W-:Y:S01]  /*0a70*/  NOP ;  /* 0x0000000000007918 */ /* 0x000fe20000000000 */
[----:B----4-:R-:W-:-:S13]  /*0a80*/  ISETP.NE.AND P0, PT, R2, 0x4, PT ;  /* 0x000000040200780c */ /* 0x010fda0003f05270 */
[----:B------:R-:W-:Y:S05]  /*0a90*/  @P0 BRA `(.L_x_13) ;  /* 0x0000000000440947 */ /* 0x000fea0003800000 */
[----:B--23--:R-:W2:Y:S01]  /*0aa0*/  S2UR UR6, SR_CgaCtaId ;  /* 0x00000000000679c3 */ /* 0x00cea20000008800 */
[----:B------:R-:W-:Y:S01]  /*0ab0*/  UMOV UR4, 0x100 ;  /* 0x0000010000047882 */ /* 0x000fe20000000000 */
[----:B------:R-:W-:Y:S01]  /*0ac0*/  UMOV UR5, 0x400 ;  /* 0x0000040000057882 */ /* 0x000fe20000000000 */
[----:B------:R-:W-:Y:S01]  /*0ad0*/  USEL UR4, UR4, 0xe0, UP2 ;  /* 0x000000e004047887 */ /* 0x000fe20009000000 */
[----:B------:R-:W-:Y:S01]  /*0ae0*/  UMOV UR8, 0x1 ;  /* 0x0000000100087882 */ /* 0x000fe20000000000 */
[----:B------:R-:W-:Y:S01]  /*0af0*/  ELECT P0, URZ, PT ;  /* 0x0000000000ff782f */ /* 0x000fe20003800000 */
[----:B------:R-:W-:-:S04]  /*0b00*/  UIADD3 UR8, UPT, UPT, -UR8, 0x100000, URZ ;  /* 0x0010000008087890 */ /* 0x000fc8000fffe1ff */
[----:B------:R-:W-:Y:S02]  /*0b10*/  USHF.L.U32 UR9, UR8, 0xb, URZ ;  /* 0x0000000b08097899 */ /* 0x000fe400080006ff */
[----:B------:R-:W-:Y:S02]  /*0b20*/  USHF.L.U32 UR8, UR8, 0x1, URZ ;  /* 0x0000000108087899 */ /* 0x000fe400080006ff */
[----:B--2---:R-:W-:Y:S02]  /*0b30*/  ULEA UR6, UR6, UR5, 0x18 ;  /* 0x0000000506067291 */ /* 0x004fe4000f8ec0ff */
[----:B------:R-:W-:-:S04]  /*0b40*/  UIADD3 UR4, UPT, UPT, -UR4, 0x100000, URZ ;  /* 0x0010000004047890 */ /* 0x000fc8000fffe1ff */
[----:B------:R-:W-:Y:S02]  /*0b50*/  USHF.L.U32 UR5, UR4, 0xb, URZ ;  /* 0x0000000b04057899 */ /* 0x000fe400080006ff */
[----:B------:R-:W-:Y:S01]  /*0b60*/  USHF.L.U32 UR4, UR4, 0x1, URZ ;  /* 0x0000000104047899 */ /* 0x000fe200080006ff */
[----:B------:R-:W2:Y:S03]  /*0b70*/  FENCE.VIEW.ASYNC.S ;  /* 0x00000000000073c6 */ /* 0x000ea60000000000 */
[----:B--2---:R4:W2:Y:S08]  /*0b80*/  SYNCS.EXCH.64 URZ, [UR6+0x110], UR8 ;  /* 0x0001100806ff75b2 */ /* 0x0048b00008000100 */
[----:B------:R4:W3:Y:S02]  /*0b90*/  SYNCS.EXCH.64 URZ, [UR6+0x118], UR4 ;  /* 0x0001180406ff75b2 */ /* 0x0008e40008000100 */
[----:B----4-:R-:W-:Y:S01]  /*0ba0*/  NOP ;  /* 0x0000000000007918 */ /* 0x010fe20000000000 */
.L_x_13:
[----:B------:R-:W4:Y:S01]  /*0bb0*/  SHFL.IDX PT, R2, R52, RZ, 0x1f ;  /* 0x00001fff34027589 */ /* 0x000f2200000e0000 */
[----:B------:R-:W1:Y:S01]  /*0bc0*/  S2UR UR51, SR_CTAID.X ;  /* 0x00000000003379c3 */ /* 0x000e620000002500 */
[----:B------:R-:W-:-:S07]  /*0bd0*/  NOP ;  /* 0x0000000000007918 */ /* 0x000fce0000000000 */
[----:B------:R-:W1:Y:S01]  /*0be0*/  S2UR UR22, SR_CTAID.Y ;  /* 0x00000000001679c3 */ /* 0x000e620000002600 */
[----:B----4-:R-:W-:-:S13]  /*0bf0*/  ISETP.NE.AND P0, PT, R2, 0x5, PT ;  /* 0x000000050200780c */ /* 0x010fda0003f05270 */
[----:B-1----:R-:W-:Y:S05]  /*0c00*/  @P0 BRA `(.L_x_14) ;  /* 0x0000000000480947 */ /* 0x002fea0003800000 */
[----:B--23--:R-:W1:Y:S01]  /*0c10*/  S2UR UR4, SR_CgaCtaId ;  /* 0x00000000000479c3 */ /* 0x00ce620000008800 */
        /* <DEDUP_REMOVED lines=10> */
[----:B-1----:R-:W-:Y:S01]  /*0cc0*/  ULEA UR4, UR4, UR5, 0x18 ;  /* 0x0000000504047291 */ /* 0x002fe2000f8ec0ff */
[----:B------:R-:W1:Y:S11]  /*0cd0*/  FENCE.VIEW.ASYNC.S ;  /* 0x00000000000073c6 */ /* 0x000e760000000000 */
[----:B-1----:R1:W4:Y:S01]  /*0ce0*/  SYNCS.EXCH.64 URZ, [UR4+0x120], UR8 ;  /* 0x0001200804ff75b2 */ /* 0x0023220008000100 */
[----:B------:R1:W2:Y:S01]  /*0cf0*/  SYNCS.EXCH.64 URZ, [UR4+0x130], UR6 ;  /* 0x0001300604ff75b2 */ /* 0x0002a20008000100 */
[----:B------:R1:W3:Y:S01]  /*0d00*/  SYNCS.EXCH.64 URZ, [UR4+0x128], UR8 ;  /* 0x0001280804ff75b2 */ /* 0x0002e20008000100 */
[----:B------:R1:W1:Y:S01]  /*0d10*/  SYNCS.EXCH.64 URZ, [UR4+0x138], UR6 ;  /* 0x0001380604ff75b2 */ /* 0x0002620008000100 */
[----:B------:R-:W-:Y:S01]  /*0d20*/  NOP ;  /* 0x0000000000007918 */ /* 0x000fe20000000000 */
.L_x_14:
[----:B------:R-:W-:-:S05]  /*0d30*/  CS2R.32 R45, SR_CgaSize ;  /* 0x00000000002d7805 */ /* 0x000fca0000008a00 */
[----:B------:R-:W-:-:S05]  /*0d40*/  IMAD R45, R45, -0xa0, RZ ;  /* 0xffffff602d2d7824 */ /* 0x000fca00078e02ff */
[----:B--2---:R-:W-:-:S14]  /*0d50*/  R2UR UR5, R45 ;  /* 0x000000002d0572ca */ /* 0x004fdc00000e0000 */
[----:B------:R-:W2:Y:S01]  /*0d60*/  LDCU UR5, c[0x0][UR5+0x2b0] ;  /* 0x00005600050577ac */ /* 0x000ea20008000800 */
[----:B------:R-:W-:Y:S02]  /*0d70*/  I2FP.F32.U32 R45, UR51 ;  /* 0x00000033002d7c45 */ /* 0x000fe40008201000 */
[----:B------:R-:W-:-:S05]  /*0d80*/  CS2R.32 R3, SR_CgaSize ;  /* 0x0000000000037805 */ /* 0x000fca0000008a00 */
[----:B------:R-:W-:-:S06]  /*0d90*/  IMAD R3, R3, -0xa0, RZ ;  /* 0xffffff6003037824 */ /* 0x000fcc00078e02ff */
[----:B------:R-:W4:Y:S01]  /*0da0*/  LDC R3, c[0x0][R3+0x2a0] ;  /* 0x0000a80003037b82 */ /* 0x000f220000000800 */
[----:B------:R-:W-:Y:S02]  /*0db0*/  I2FP.F32.U32 R44, UR22 ;  /* 0x00000016002c7c45 */ /* 0x000fe40008201000 */
[----:B------:R-:W-:-:S05]  /*0dc0*/  CS2R.32 R16, SR_CgaSize ;  /* 0x0000000000107805 */ /* 0x000fca0000008a00 */
[----:B------:R-:W-:-:S05]  /*0dd0*/  IMAD R16, R16, -0xa0, RZ ;  /* 0xffffff6010107824 */ /* 0x000fca00078e02ff */
[----:B-1-3--:R-:W-:-:S14]  /*0de0*/  R2UR UR4, R16 ;  /* 0x00000000100472ca */ /* 0x00afdc00000e0000 */
[----:B------:R-:W1:Y:S01]  /*0df0*/  LDCU UR4, c[0x0][UR4+0x2b4] ;  /* 0x00005680040477ac */ /* 0x000e620008000800 */
[----:B------:R-:W-:Y:S01]  /*0e00*/  NOP ;  /* 0x0000000000007918 */ /* 0x000fe20000000000 */
[----:B------:R-:W3:Y:S01]  /*0e10*/  S2R R16, SR_CTAID.Z ;  /* 0x0000000000107919 */ /* 0x000ee20000002700 */
[----:B------:R-:W4:Y:S01]  /*0e20*/  LDCU UR18, c[0x0][0xc24] ;  /* 0x00018480ff1277ac */ /* 0x000f220008000800 */
[----:B------:R-:W-:-:S05]  /*0e30*/  CS2R.32 R2, SR_CgaSize ;  /* 0x0000000000027805 */ /* 0x000fca0000008a00 */
[----:B------:R-:W-:-:S06]  /*0e40*/  IMAD R2, R2, -0xa0, RZ ;  /* 0xffffff6002027824 */ /* 0x000fcc00078e02ff */
[----:B------:R-:W3:Y:S01]  /*0e50*/  LDC R2, c[0x0][R2+0x2a4] ;  /* 0x0000a90002027b82 */ /* 0x000ee20000000800 */
[----:B--2---:R-:W-:Y:S01]  /*0e60*/  FMUL R45, R45, UR5 ;  /* 0x000000052d2d7c20 */ /* 0x004fe20008400000 */
[----:B-1----:R-:W-:-:S05]  /*0e70*/  FMUL R44, R44, UR4 ;  /* 0x000000042c2c7c20 */ /* 0x002fca0008400000 */
[----:B------:R-:W1:Y:S01]  /*0e80*/  F2I.U32.TRUNC.NTZ R45, R45 ;  /* 0x0000002d002d7305 */ /* 0x000e62000020f000 */
[----:B----4-:R-:W-:-:S07]  /*0e90*/  UISETP.GE.AND UP0, UPT, UR18, 0x1, UPT ;  /* 0x000000011200788c */ /* 0x010fce000bf06270 */
[----:B------:R-:W2:Y:S01]  /*0ea0*/  F2I.U32.TRUNC.NTZ R44, R44 ;  /* 0x0000002c002c7305 */ /* 0x000ea2000020f000 */
[----:B-1----:R-:W-:-:S05]  /*0eb0*/  IADD3 R45, PT, PT, -R45, RZ, RZ ;  /* 0x000000ff2d2d7210 */ /* 0x002fca0007ffe1ff */
[----:B------:R-:W-:Y:S01]  /*0ec0*/  IMAD R45, R3, R45, UR51 ;  /* 0x00000033032d7e24 */ /* 0x000fe2000f8e022d */
[----:B--2---:R-:W-:-:S05]  /*0ed0*/  IADD3 R44, PT, PT, -R44, RZ, RZ ;  /* 0x000000ff2c2c7210 */ /* 0x004fca0007ffe1ff */
[----:B---3--:R-:W-:Y:S01]  /*0ee0*/  IMAD R44, R2, R44, UR22 ;  /* 0x00000016022c7e24 */ /* 0x008fe2000f8e022c */
[----:B------:R-:W-:Y:S06]  /*0ef0*/  BAR.SYNC.DEFER_BLOCKING 0x0 ;  /* 0x0000000000007b1d */ /* 0x000fec0000010000 */
[----:B------:R-:W-:Y:S05]  /*0f00*/  BRA.U !UP0, `(.L_x_15) ;  /* 0x0000000108d47547 */ /* 0x000fea000b800000 */
[----:B------:R-:W1:Y:S01]  /*0f10*/  LDCU.128 UR24, c[0x0][0xc10] ;  /* 0x00018200ff1877ac */ /* 0x000e620008000c00 */
[----:B------:R-:W2:Y:S01]  /*0f20*/  LDCU UR14, c[0x0][0x370] ;  /* 0x00006e00ff0e77ac */ /* 0x000ea20008000800 */
[----:B------:R-:W3:Y:S01]  /*0f30*/  LDCU UR6, c[0x0][0x374] ;  /* 0x00006e80ff0677ac */ /* 0x000ee20008000800 */
[----:B------:R-:W4:Y:S01]  /*0f40*/  LDCU UR19, c[0x0][0xc0c] ;  /* 0x00018180ff1377ac */ /* 0x000f220008000800 */
[----:B------:R-:W4:Y:S01]  /*0f50*/  LDCU UR20, c[0x0][0xc20] ;  /* 0x00018400ff1477ac */ /* 0x000f220008000800 */
[----:B------:R-:W4:Y:S01]  /*0f60*/  LDCU.64 UR16, c[0x0][0xc28] ;  /* 0x00018500ff1077ac */ /* 0x000f220008000a00 */
[----:B-1----:R-:W-:Y:S02]  /*0f70*/  UISETP.NE.AND UP0, UPT, UR26, 0x1, UPT ;  /* 0x000000011a00788c */ /* 0x002fe4000bf05270 */
[----:B---3--:R-:W-:Y:S02]  /*0f80*/  UIMAD.WIDE.U32 UR4, UR6, UR27, URZ ;  /* 0x0000001b060472a5 */ /* 0x008fe4000f8e00ff */
[----:B--2---:R-:W-:-:S02]  /*0f90*/  UIMAD.WIDE.U32 UR8, UR14, UR24, URZ ;  /* 0x000000180e0872a5 */ /* 0x004fc4000f8e00ff */
[----:B----4-:R-:W-:Y:S02]  /*0fa0*/  UISETP.NE.AND UP1, UPT, UR19, 0x1, UPT ;  /* 0x000000011300788c */ /* 0x010fe4000bf25270 */
[----:B------:R-:W-:Y:S01]  /*0fb0*/  UISETP.NE.AND UP4, UPT, UR18, 0x1, UPT ;  /* 0x000000011200788c */ /* 0x000fe2000bf85270 */
[----:B------:R-:W-:Y:S01]  /*0fc0*/  UMOV UR4, UR5 ;  /* 0x0000000500047c82 */ /* 0x000fe20008000000 */
[----:B------:R-:W-:Y:S02]  /*0fd0*/  UIMAD.WIDE.U32 UR10, UR22, UR27, URZ ;  /* 0x0000001b160a72a5 */ /* 0x000fe4000f8e00ff */
[----:B------:R-:W-:Y:S02]  /*0fe0*/  @UP0 USHF.R.U32.HI UR6, URZ, UR20, UR4 ;  /* 0x00000014ff060299 */ /* 0x000fe40008011604 */
[----:B------:R-:W-:Y:S01]  /*0ff0*/  UIMAD.WIDE.U32 UR12, UR51, UR24, URZ ;  /* 0x00000018330c72a5 */ /* 0x000fe2000f8e00ff */
[----:B------:R-:W-:Y:S02]  /*1000*/  UMOV UR4, UR9 ;  /* 0x0000000900047c82 */ /* 0x000fe40008000000 */
[----:B------:R-:W-:Y:S01]  /*1010*/  UMOV UR7, UR11 ;  /* 0x0000000b00077c82 */ /* 0x000fe20008000000 */
[----:B------:R-:W-:-:S02]  /*1020*/  @UP1 USHF.R.U32.HI UR14, URZ, UR25, UR4 ;  /* 0x00000019ff0e1299 */ /* 0x000fc40008011604 */
[----:B------:R-:W-:Y:S02]  /*1030*/  UIMAD.WIDE.U32 UR4, UR6, UR16, URZ ;  /* 0x00000010060472a5 */ /* 0x000fe4000f8e00ff */
[----:B------:R-:W-:Y:S02]  /*1040*/  UIMAD.WIDE.U32 UR8, UR14, UR16, URZ ;  /* 0x000000100e0872a5 */ /* 0x000fe4000f8e00ff */
[----:B------:R-:W-:-:S03]  /*1050*/  USHF.R.U32.HI UR10, URZ, UR20, UR7 ;  /* 0x00000014ff0a7299 */ /* 0x000fc60008011607 */
[----:B------:R-:W-:Y:S01]  /*1060*/  UMOV UR4, UR5 ;  /* 0x0000000500047c82 */ /* 0x000fe20008000000 */
[----:B------:R-:W-:Y:S01]  /*1070*/  UMOV UR7, UR13 ;  /* 0x0000000d00077c82 */ /* 0x000fe20008000000 */
[----:B------:R-:W-:Y:S01]  /*1080*/  @UP4 USHF.R.U32.HI UR6, URZ, UR17, UR4 ;  /* 0x00000011ff064299 */ /* 0x000fe20008011604 */
[----:B------:R-:W-:Y:S01]  /*1090*/  UMOV UR5, UR9 ;  /* 0x0000000900057c82 */ /* 0x000fe20008000000 */
[----:B------:R-:W-:Y:S02]  /*10a0*/  USHF.R.U32.HI UR7, URZ, UR25, UR7 ;  /* 0x00000019ff077299 */ /* 0x000fe40008011607 */
[----:B------:R-:W-:Y:S02]  /*10b0*/  USEL UR4, UR22, UR10, !UP0 ;  /* 0x0000000a16047287 */ /* 0x000fe4000c000000 */
[----:B------:R-:W-:Y:S02]  /*10c0*/  UIMAD UR6, UR6, UR18, URZ ;  /* 0x00000012060672a4 */ /* 0x000fe4000f8e02ff */
[----:B------:R-:W-:-:S02]  /*10d0*/  @UP4 USHF.R.U32.HI UR14, URZ, UR17, UR5 ;  /* 0x00000011ff0e4299 */ /* 0x000fc40008011605 */
[----:B------:R-:W-:Y:S02]  /*10e0*/  USEL UR5, UR51, UR7, !UP1 ;  /* 0x0000000733057287 */ /* 0x000fe4000c800000 */
[----:B------:R-:W-:Y:S02]  /*10f0*/  UISETP.GE.AND UP0, UPT, UR4, UR6, UPT ;  /* 0x000000060400728c */ /* 0x000fe4000bf06270 */
[----:B------:R-:W-:Y:S02]  /*1100*/  UIMAD UR8, UR14, UR18, URZ ;  /* 0x000000120e0872a4 */ /* 0x000fe4000f8e02ff */
[----:B------:R-:W-:Y:S02]  /*1110*/  UIMAD.WIDE.U32 UR6, UR4, UR16, URZ ;  /* 0x00000010040672a5 */ /* 0x000fe4000f8e00ff */
[----:B------:R-:W-:Y:S02]  /*1120*/  UISETP.GE.OR UP0, UPT, UR5, UR8, UP0 ;  /* 0x000000080500728c */ /* 0x000fe40008706670 */
[----:B------:R-:W-:-:S02]  /*1130*/  UIMAD.WIDE.U32 UR8, UR5, UR16, URZ ;  /* 0x00000010050872a5 */ /* 0x000fc4000f8e00ff */
[----:B------:R-:W-:Y:S01]  /*1140*/  UIADD3 UR10, UPT, UPT, -UR4, URZ, URZ ;  /* 0x000000ff040a7290 */ /* 0x000fe2000fffe1ff */
[----:B------:R-:W-:Y:S02]  /*1150*/  UMOV UR6, UR7 ;  /* 0x0000000700067c82 */ /* 0x000fe40008000000 */
[----:B------:R-:W-:Y:S02]  /*1160*/  USHF.R.U32.HI UR6, URZ, UR17, UR6 ;  /* 0x00000011ff067299 */ /* 0x000fe40008011606 */
[----:B------:R-:W-:Y:S02]  /*1170*/  UIMAD UR10, UR26, UR10, UR22 ;  /* 0x0000000a1a0a72a4 */ /* 0x000fe4000f8e0216 */
[----:B------:R-:W-:Y:S01]  /*1180*/  USEL UR6, UR4, UR6, !UP4 ;  /* 0x0000000604067287 */ /* 0x000fe2000e000000 */
[----:B------:R-:W-:Y:S01]  /*1190*/  @!UP0 UMOV UR7, UR9 ;  /* 0x0000000900078c82 */ /* 0x000fe20008000000 */
[----:B------:R-:W-:Y:S02]  /*11a0*/  UIADD3 UR9, UPT, UPT, -UR5, URZ, URZ ;  /* 0x000000ff05097290 */ /* 0x000fe4000fffe1ff */
[----:B------:R-:W-:-:S02]  /*11b0*/  @!UP0 USHF.R.U32.HI UR7, URZ, UR17, UR7 ;  /* 0x00000011ff078299 */ /* 0x000fc40008011607 */
[----:B------:R-:W-:Y:S02]  /*11c0*/  UIADD3 UR8, UPT, UPT, -UR6, URZ, URZ ;  /* 0x000000ff06087290 */ /* 0x000fe4000fffe1ff */
[----:B------:R-:W-:Y:S02]  /*11d0*/  @!UP0 USEL UR7, UR5, UR7, !UP4 ;  /* 0x0000000705078287 */ /* 0x000fe4000e000000 */
[----:B------:R-:W-:Y:S02]  /*11e0*/  UIMAD UR8, UR18, UR8, UR4 ;  /* 0x00000008120872a4 */ /* 0x000fe4000f8e0204 */
[----:B------:R-:W-:Y:S02]  /*11f0*/  @!UP0 UIADD3 UR6, UPT, UPT, UR6, -UR7, URZ ;  /* 0x8000000706068290 */ /* 0x000fe4000fffe0ff */
[----:B------:R-:W-:Y:S02]  /*1200*/  @!UP0 UIMAD UR8, UR8, UR14, UR7 ;  /* 0x0000000e080882a4 */ /* 0x000fe4000f8e0207 */
[----:B------:R-:W-:-:S02]  /*1210*/  @!UP0 UIMAD UR4, UR6, UR18, UR5 ;  /* 0x00000012060482a4 */ /* 0x000fc4000f8e0205 */
[----:B------:R-:W-:Y:S02]  /*1220*/  UIMAD UR6, UR19, UR9, UR51 ;  /* 0x00000009130672a4 */ /* 0x000fe4000f8e0233 */
[----:B------:R-:W-:Y:S01]  /*1230*/  UIMAD UR22, UR4, UR26, UR10 ;  /* 0x0000001a041672a4 */ /* 0x000fe2000f8e020a */
[----:B------:R-:W-:Y:S02]  /*1240*/  @!UP0 UMOV UR5, UR8 ;  /* 0x0000000800058c82 */ /* 0x000fe40008000000 */
[----:B------:R-:W-:-:S12]  /*1250*/  UIMAD UR51, UR5, UR19, UR6 ;  /* 0x00000013053372a4 */ /* 0x000fd8000f8e0206 */
.L_x_15:
[----:B------:R-:W1:Y:S02]  /*1260*/  LDCU UR4, c[0x0][0xc30] ;  /* 0x00018600ff0477ac */ /* 0x000e640008000800 */
[----:B-1----:R-:W-:-:S09]  /*1270*/  UISETP.NE.AND UP0, UPT, UR4, 0x1, UPT ;  /* 0x000000010400788c */ /* 0x002fd2000bf05270 */
[----:B------:R-:W-:Y:S05]  /*1280*/  BRA.U UP0, `(.L_x_16) ;  /* 0x0000000100447547 */ /* 0x000fea000b800000 */
[----:B------:R-:W1:Y:S01]  /*1290*/  LDCU.128 UR8, c[0x0][0xc10] ;  /* 0x00018200ff0877ac */ /* 0x000e620008000c00 */
[----:B------:R-:W2:Y:S01]  /*12a0*/  LDCU UR12, c[0x0][0xc0c] ;  /* 0x00018180ff0c77ac */ /* 0x000ea20008000800 */
[----:B------:R-:W3:Y:S01]  /*12b0*/  LDCU UR13, c[0x0][0xc20] ;  /* 0x00018400ff0d77ac */ /* 0x000ee20008000800 */
[----:B-1----:R-:W-:Y:S02]  /*12c0*/  UIMAD.WIDE.U32 UR6, UR51, UR8, URZ ;  /* 0x00000008330672a5 */ /* 0x002fe4000f8e00ff */
[----:B------:R-:W-:Y:S02]  /*12d0*/  UIMAD.WIDE.U32 UR4, UR22, UR11, URZ ;  /* 0x0000000b160472a5 */ /* 0x000fe4000f8e00ff */
[----:B--2---:R-:W-:Y:S02]  /*12e0*/  UISETP.NE.AND UP1, UPT, UR12, 0x1, UPT ;  /* 0x000000010c00788c */ /* 0x004fe4000bf25270 */
[----:B------:R-:W-:Y:S01]  /*12f0*/  UISETP.NE.AND UP0, UPT, UR10, 0x1, UPT ;  /* 0x000000010a00788c */ /* 0x000fe2000bf05270 */
[----:B------:R-:W-:-:S02]  /*1300*/  UMOV UR6, UR7 ;  /* 0x0000000700067c82 */ /* 0x000fc40008000000 */
[----:B------:R-:W-:Y:S01]  /*1310*/  UMOV UR4, UR5 ;  /* 0x0000000500047c82 */ /* 0x000fe20008000000 */
[----:B------:R-:W-:Y:S02]  /*1320*/  USHF.R.U32.HI UR6, URZ, UR9, UR6 ;  /* 0x00000009ff067299 */ /* 0x000fe40008011606 */
[----:B---3--:R-:W-:Y:S02]  /*1330*/  USHF.R.U32.HI UR4, URZ, UR13, UR4 ;  /* 0x0000000dff047299 */ /* 0x008fe40008011604 */
[----:B------:R-:W-:Y:S02]  /*1340*/  USEL UR5, UR51, UR6, !UP1 ;  /* 0x0000000633057287 */ /* 0x000fe4000c800000 */
[----:B------:R-:W-:-:S04]  /*1350*/  USEL UR4, UR22, UR4, !UP0 ;  /* 0x0000000416047287 */ /* 0x000fc8000c000000 */
[----:B------:R-:W-:Y:S02]  /*1360*/  UIADD3 UR6, UPT, UPT, UR5, -UR4, URZ ;  /* 0x8000000405067290 */ /* 0x000fe4000fffe0ff */
[----:B------:R-:W-:Y:S02]  /*1370*/  UIADD3 UR4, UPT, UPT, -UR5, UR4, URZ ;  /* 0x0000000405047290 */ /* 0x000fe4000fffe1ff */
[----:B------:R-:W-:Y:S02]  /*1380*/  UIMAD UR22, UR6, UR10, UR22 ;  /* 0x0000000a061672a4 */ /* 0x000fe4000f8e0216 */
[----:B------:R-:W-:-:S12]  /*1390*/  UIMAD UR51, UR4, UR12, UR51 ;  /* 0x0000000c043372a4 */ /* 0x000fd8000f8e0233 */
.L_x_16:
[----:B------:R-:W-:Y:S01]  /*13a0*/  BAR.SYNC.DEFER_BLOCKING 0x0 ;  /* 0x0000000000007b1d */ /* 0x000fe20000010000 */
[----:B------:R-:W-:Y:S01]  /*13b0*/  UISETP.NE.AND UP0, UPT, UR15, 0x2, UPT ;  /* 0x000000020f00788c */ /* 0x000fe2000bf05270 */
[----:B------:R-:W-:Y:S02]  /*13c0*/  ISETP.NE.OR P2, PT, R0, 0x2, !P2 ;  /* 0x000000020000780c */ /* 0x000fe40005745670 */
[----:B------:R-:W-:Y:S02]  /*13d0*/  LOP3.LUT R0, R50, 0x1f, RZ, 0xc0, !PT ;  /* 0x0000001f32007812 */ /* 0x000fe400078ec0ff */
[----:B------:R-:W1:Y:S04]  /*13e0*/  LDCU UR39, c[0x0][0xc24] ;  /* 0x00018480ff2777ac */ /* 0x000e680008000800 */
[----:B------:R-:W-:Y:S05]  /*13f0*/  BRA.U UP0, `(.L_x_17) ;  /* 0x0000001d00987547 */ /* 0x000fea000b800000 */
[----:B------:R-:W2:Y:S01]  /*1400*/  LDCU UR5, c[0x0][0x388] ;  /* 0x00007100ff0577ac */ /* 0x000ea20008000800 */
[----:B------:R-:W-:Y:S01]  /*1410*/  PLOP3.LUT P1, PT, PT, PT, UP2, 0x80, 0x8 ;  /* 0x000000000008781c */ /* 0x000fe20003f2f028 */
[----:B------:R-:W-:Y:S01]  /*1420*/  IMAD.MOV.U32 R2, RZ, RZ, RZ ;  /* 0x000000ffff027224 */ /* 0x000fe200078e00ff */
[----:B------:R-:W-:Y:S01]  /*1430*/  ISETP.EQ.OR P3, PT, R0, RZ, P2 ;  /* 0x000000ff0000720c */ /* 0x000fe20001762670 */
[----:B------:R-:W3:Y:S01]  /*1440*/  LDCU UR8, c[0x0][0x38c] ;  /* 0x00007180ff0877ac */ /* 0x000ee20008000800 */
[----:B------:R-:W-:Y:S01]  /*1450*/  PLOP3.LUT P1, PT, P1, PT, PT, 0x8, 0x80 ;  /* 0x000000000080781c */ /* 0x000fe20000f2e170 */
[----:B------:R-:W4:Y:S01]  /*1460*/  LDCU.64 UR6, c[0x0][0x390] ;  /* 0x00007200ff0677ac */ /* 0x000f220008000a00 */
[----:B------:R-:W1:Y:S01]  /*1470*/  LDCU UR53, c[0x0][0x370] ;  /* 0x00006e00ff3577ac */ /* 0x000e620008000800 */
[----:B------:R-:W1:Y:S01]  /*1480*/  LDCU.64 UR42, c[0x0][0x348] ;  /* 0x00006900ff2a77ac */ /* 0x000e620008000a00 */
[----:B--2---:R-:W-:Y:S01]  /*1490*/  UIADD3 UR5, UPT, UPT, UR5, 0x3f, URZ ;  /* 0x0000003f05057890 */ /* 0x004fe2000fffe0ff */
[----:B------:R-:W2:Y:S03]  /*14a0*/  LDCU UR52, c[0x0][0x374] ;  /* 0x00006e80ff3477ac */ /* 0x000ea60008000800 */
[----:B------:R-:W-:Y:S01]  /*14b0*/  USHF.R.S32.HI UR4, URZ, 0x1f, UR5 ;  /* 0x0000001fff047899 */ /* 0x000fe20008011405 */
[----:B------:R-:W-:Y:S01]  /*14c0*/  UMOV UR26, 0x1 ;  /* 0x00000001001a7882 */ /* 0x000fe20000000000 */
[----:B------:R-:W-:-:S02]  /*14d0*/  UMOV UR30, URZ ;  /* 0x000000ff001e7c82 */ /* 0x000fc40008000000 */
[----:B------:R-:W-:Y:S01]  /*14e0*/  ULEA.HI UR4, UR4, UR5, URZ, 0x6 ;  /* 0x0000000504047291 */ /* 0x000fe2000f8f30ff */
[----:B------:R-:W-:Y:S01]  /*14f0*/  UMOV UR31, URZ ;  /* 0x000000ff001f7c82 */ /* 0x000fe20008000000 */
[----:B------:R-:W-:Y:S02]  /*1500*/  UMOV UR38, URZ ;  /* 0x000000ff00267c82 */ /* 0x000fe40008000000 */
[----:B------:R-:W-:-:S04]  /*1510*/  USHF.R.S32.HI UR4, URZ, 0x6, UR4 ;  /* 0x00000006ff047899 */ /* 0x000fc80008011404 */
[----:B---3--:R-:W-:-:S04]  /*1520*/  UIMAD UR4, UR4, UR8, URZ ;  /* 0x00000008040472a4 */ /* 0x008fc8000f8e02ff */
[----:B----4-:R-:W-:-:S04]  /*1530*/  UIMAD UR4, UR4, UR6, URZ ;  /* 0x00000006040472a4 */ /* 0x010fc8000f8e02ff */
[----:B------:R-:W-:-:S04]  /*1540*/  UIMAD UR54, UR4, UR7, URZ ;  /* 0x00000007043672a4 */ /* 0x000fc8000f8e02ff */
[----:B------:R-:W-:Y:S02]  /*1550*/  UISETP.NE.AND UP1, UPT, UR54, URZ, UPT ;  /* 0x000000ff3600728c */ /* 0x000fe4000bf25270 */
[----:B------:R-:W-:-:S04]  /*1560*/  UISETP.LT.U32.AND UP0, UPT, UR54, 0xd, UPT ;  /* 0x0000000d3600788c */ /* 0x000fc8000bf01070 */
[----:B------:R-:W-:-:S04]  /*1570*/  USEL UR4, UR54, 0xd, UP0 ;  /* 0x0000000d36047887 */ /* 0x000fc80008000000 */
[----:B------:R-:W-:Y:S02]  /*1580*/  UIADD3 UR5, UPT, UPT, UR4, -0x1, URZ ;  /* 0xffffffff04057890 */ /* 0x000fe4000fffe0ff */
[----:B------:R-:W-:Y:S02]  /*1590*/  @!UP1 UIADD3 UR5, UPT, UPT, UR4, URZ, URZ ;  /* 0x000000ff04059290 */ /* 0x000fe4000fffe0ff */
[----:B------:R-:W-:Y:S02]  /*15a0*/  UIADD3 UR50, UPT, UPT, UR54, -UR4, URZ ;  /* 0x8000000436327290 */ /* 0x000fe4000fffe0ff */
[----:B-12---:R-:W-:-:S12]  /*15b0*/  UIADD3 UR55, UPT, UPT, UR5, 0x1, URZ ;  /* 0x0000000105377890 */ /* 0x006fd8000fffe0ff */
.L_x_33:
[----:B------:R-:W1:Y:S01]  /*15c0*/  S2UR UR36, SR_CgaCtaId ;  /* 0x00000000002479c3 */ /* 0x000e620000008800 */
[----:B------:R-:W-:Y:S01]  /*15d0*/  UMOV UR4, 0x400 ;  /* 0x0000040000047882 */ /* 0x000fe20000000000 */
[----:B------:R-:W-:Y:S01]  /*15e0*/  MOV R0, UR26 ;  /* 0x0000001a00007c02 */ /* 0x000fe20008000f00 */
[----:B------:R-:W-:Y:S02]  /*15f0*/  UISETP.NE.AND UP0, UPT, UR54, URZ, UPT ;  /* 0x000000ff3600728c */ /* 0x000fe4000bf05270 */
[----:B------:R-:W-:Y:S01]  /*1600*/  USHF.L.U32 UR18, UR22, 0x6, URZ ;  /* 0x0000000616127899 */ /* 0x000fe200080006ff */
[----:B------:R-:W-:Y:S01]  /*1610*/  SHF.L.U32 R0, R0, 0x1f, RZ ;  /* 0x0000001f00007819 */ /* 0x000fe200000006ff */
[----:B------:R-:W-:Y:S01]  /*1620*/  USHF.L.U32 UR44, UR51, 0x6, URZ ;  /* 0x00000006332c7899 */ /* 0x000fe200080006ff */
[----:B------:R-:W-:Y:S01]  /*1630*/  UMOV UR27, URZ ;  /* 0x000000ff001b7c82 */ /* 0x000fe20008000000 */
[----:B------:R-:W-:Y:S01]  /*1640*/  UMOV UR22, URZ ;  /* 0x000000ff00167c82 */ /* 0x000fe20008000000 */
[----:B------:R-:W-:Y:S01]  /*1650*/  UMOV UR21, URZ ;  /* 0x000000ff00157c82 */ /* 0x000fe20008000000 */
[----:B------:R-:W-:Y:S01]  /*1660*/  UMOV UR20, URZ ;  /* 0x000000ff00147c82 */ /* 0x000fe20008000000 */
[----:B-1----:R-:W-:-:S04]  /*1670*/  ULEA UR36, UR36, UR4, 0x18 ;  /* 0x0000000424247291 */ /* 0x002fc8000f8ec0ff */
[----:B------:R-:W-:-:S09]  /*1680*/  ULEA UR4, UR30, UR36, 0x3 ;  /* 0x000000241e047291 */ /* 0x000fd2000f8e18ff */
[----:B------:R1:W2:Y:S01]  /*1690*/  SYNCS.PHASECHK.TRANS64.TRYWAIT P0, [UR4+0x68], R0 ;  /* 0x00006800ff0075a7 */ /* 0x0002a20008001104 */
[----:B------:R-:W-:Y:S05]  /*16a0*/  BRA.U !UP0, `(.L_x_18) ;  /* 0x0000000508947547 */ /* 0x000fea000b800000 */
[----:B------:R-:W3:Y:S01]  /*16b0*/  LDCU.128 UR12, c[0x0][0x480] ;  /* 0x00009000ff0c77ac */ /* 0x000ee20008000c00 */
[----:B------:R-:W4:Y:S01]  /*16c0*/  LDCU.128 UR8, c[0x0][0x490] ;  /* 0x00009200ff0877ac */ /* 0x000f220008000c00 */
[----:B------:R-:W1:Y:S01]  /*16d0*/  LDCU.64 UR20, c[0x0][0x4c0] ;  /* 0x00009800ff1477ac */ /* 0x000e620008000a00 */
[----:B------:R-:W1:Y:S01]  /*16e0*/  LDCU.64 UR16, c[0x0][0x4f0] ;  /* 0x00009e00ff1077ac */ /* 0x000e620008000a00 */
[----:B------:R-:W1:Y:S01]  /*16f0*/  LDCU UR19, c[0x0][0x4c8] ;  /* 0x00009900ff1377ac */ /* 0x000e620008000800 */
[----:B---3--:R-:W-:Y:S02]  /*1700*/  UIMAD.WIDE.U32 UR4, UR44, UR13, URZ ;  /* 0x0000000d2c0472a5 */ /* 0x008fe4000f8e00ff */
[----:B------:R-:W-:Y:S02]  /*1710*/  UISETP.NE.AND UP0, UPT, UR12, 0x1, UPT ;  /* 0x000000010c00788c */ /* 0x000fe4000bf05270 */
[----:B------:R-:W-:Y:S01]  /*1720*/  USHF.R.U32.HI UR5, URZ, UR14, UR5 ;  /* 0x0000000eff057299 */ /* 0x000fe20008011605 */
[----:B------:R-:W3:Y:S03]  /*1730*/  LDCU UR45, c[0x0][0x38c] ;  /* 0x00007180ff2d77ac */ /* 0x000ee60008000800 */
[----:B------:R-:W-:-:S02]  /*1740*/  USEL UR5, UR44, UR5, !UP0 ;  /* 0x000000052c057287 */ /* 0x000fc4000c000000 */
[----:B------:R-:W-:Y:S02]  /*1750*/  UISETP.NE.AND UP0, UPT, UR15, 0x1, UPT ;  /* 0x000000010f00788c */ /* 0x000fe4000bf05270 */
[----:B----4-:R-:W-:Y:S01]  /*1760*/  UIMAD.WIDE.U32 UR6, UR5, UR8, URZ ;  /* 0x00000008050672a5 */ /* 0x010fe2000f8e00ff */
[----:B------:R-:W4:Y:S01]  /*1770*/  LDCU UR8, c[0x0][0x4a0] ;  /* 0x00009400ff0877ac */ /* 0x000f220008000800 */
[----:B------:R-:W1:Y:S05]  /*1780*/  LDCU UR23, c[0x0][0x4cc] ;  /* 0x00009980ff1777ac */ /* 0x000e6a0008000800 */
[----:B------:R-:W-:Y:S01]  /*1790*/  UMOV UR4, UR7 ;  /* 0x0000000700047c82 */ /* 0x000fe20008000000 */
[----:B------:R-:W1:Y:S01]  /*17a0*/  LDCU.64 UR40, c[0x0][0x390] ;  /* 0x00007200ff2877ac */ /* 0x000e620008000a00 */
[----:B------:R-:W-:Y:S01]  /*17b0*/  USHF.R.U32.HI UR4, URZ, UR9, UR4 ;  /* 0x00000009ff047299 */ /* 0x000fe20008011604 */
[----:B------:R-:W1:Y:S03]  /*17c0*/  LDCU UR9, c[0x0][0x4ec] ;  /* 0x00009d80ff0977ac */ /* 0x000e660008000800 */
[----:B------:R-:W-:-:S02]  /*17d0*/  USEL UR4, UR5, UR4, !UP0 ;  /* 0x0000000405047287 */ /* 0x000fc4000c000000 */
[----:B------:R-:W-:Y:S02]  /*17e0*/  UISETP.NE.AND UP0, UPT, UR10, 0x1, UPT ;  /* 0x000000010a00788c */ /* 0x000fe4000bf05270 */
[----:B------:R-:W-:Y:S01]  /*17f0*/  UIMAD.WIDE.U32 UR6, UR4, UR11, URZ ;  /* 0x0000000b040672a5 */ /* 0x000fe2000f8e00ff */
[----:B------:R-:W1:Y:S01]  /*1800*/  LDCU.64 UR24, c[0x0][0x4d0] ;  /* 0x00009a00ff1877ac */ /* 0x000e620008000a00 */
[----:B------:R-:W-:-:S05]  /*1810*/  UIADD3 UR38, UPT, UPT, UR55, UR31, URZ ;  /* 0x0000001f37267290 */ /* 0x000fca000fffe0ff */
[----:B------:R-:W-:Y:S01]  /*1820*/  UMOV UR6, UR7 ;  /* 0x0000000700067c82 */ /* 0x000fe20008000000 */
[----:B------:R-:W-:Y:S02]  /*1830*/  UIADD3 UR7, UPT, UPT, -UR4, URZ, URZ ;  /* 0x000000ff04077290 */ /* 0x000fe4000fffe1ff */
[----:B----4-:R-:W-:Y:S02]  /*1840*/  USHF.R.U32.HI UR6, URZ, UR8, UR6 ;  /* 0x00000008ff067299 */ /* 0x010fe40008011606 */
[----:B------:R-:W-:Y:S02]  /*1850*/  UIADD3 UR8, UPT, UPT, -UR5, URZ, URZ ;  /* 0x000000ff05087290 */ /* 0x000fe4000fffe1ff */
[----:B------:R-:W-:Y:S02]  /*1860*/  USEL UR14, UR4, UR6, !UP0 ;  /* 0x00000006040e7287 */ /* 0x000fe4000c000000 */
[----:B------:R-:W-:Y:S02]  /*1870*/  UIMAD UR7, UR15, UR7, UR5 ;  /* 0x000000070f0772a4 */ /* 0x000fe4000f8e0205 */
[----:B------:R-:W-:-:S02]  /*1880*/  UIADD3 UR6, UPT, UPT, -UR14, URZ, URZ ;  /* 0x000000ff0e067290 */ /* 0x000fc4000fffe1ff */
[----:B------:R-:W-:Y:S02]  /*1890*/  UIMAD UR8, UR12, UR8, UR44 ;  /* 0x000000080c0872a4 */ /* 0x000fe4000f8e022c */
[----:B------:R-:W-:Y:S02]  /*18a0*/  UIMAD UR13, UR10, UR6, UR4 ;  /* 0x000000060a0d72a4 */ /* 0x000fe4000f8e0204 */
[----:B-1----:R-:W-:Y:S02]  /*18b0*/  UIMAD UR11, UR8, UR20, UR9 ;  /* 0x00000014080b72a4 */ /* 0x002fe4000f8e0209 */
[----:B------:R-:W-:Y:S01]  /*18c0*/  UIMAD UR12, UR7, UR21, UR16 ;  /* 0x00000015070c72a4 */ /* 0x000fe2000f8e0210 */
[----:B------:R-:W1:Y:S02]  /*18d0*/  LDCU.64 UR4, c[0x0][0x4f8] ;  /* 0x00009f00ff0477ac */ /* 0x000e640008000a00 */
[----:B------:R-:W4:Y:S01]  /*18e0*/  LDCU UR6, c[0x0][0x500] ;  /* 0x0000a000ff0677ac */ /* 0x000f220008000800 */
[----:B------:R-:W-:Y:S01]  /*18f0*/  UIMAD UR13, UR13, UR19, UR17 ;  /* 0x000000130d0d72a4 */ /* 0x000fe2000f8e0211 */
[----:B------:R-:W-:Y:S01]  /*1900*/  UMOV UR27, URZ ;  /* 0x000000ff001b7c82 */ /* 0x000fe20008000000 */
[----:B------:R-:W-:Y:S01]  /*1910*/  UMOV UR7, UR30 ;  /* 0x0000001e00077c82 */ /* 0x000fe20008000000 */
[----:B------:R-:W-:Y:S01]  /*1920*/  UMOV UR20, URZ ;  /* 0x000000ff00147c82 */ /* 0x000fe20008000000 */
[----:B------:R-:W-:Y:S01]  /*1930*/  UMOV UR21, URZ ;  /* 0x000000ff00157c82 */ /* 0x000fe20008000000 */
[----:B---3--:R-:W-:-:S07]  /*1940*/  UMOV UR22, URZ ;  /* 0x000000ff00167c82 */ /* 0x008fce0008000000 */
.L_x_23:
[----:B------:R-:W-:Y:S01]  /*1950*/  @!P2 MOV R3, 0x4000 ;  /* 0x000040000003a802 */ /* 0x000fe20000000f00 */
[----:B------:R-:W-:Y:S01]  /*1960*/  ULEA UR9, UR7, UR36, 0x3 ;  /* 0x0000002407097291 */ /* 0x000fe2000f8e18ff */
[----:B--2---:R-:W-:Y:S11]  /*1970*/  @P0 BRA `(.L_x_19) ;  /* 0x0000000000100947 */ /* 0x004ff60003800000 */
[----:B------:R-:W-:Y:S04]  /*1980*/  MOV R4, UR26 ;  /* 0x0000001a00047c02 */ /* 0x000fe80008000f00 */
[----:B------:R-:W-:Y:S04]  /*1990*/  SHF.L.U32 R4, R4, 0x1f, RZ ;  /* 0x0000001f04047819 */ /* 0x000fe800000006ff */
[----:B------:R-:W2:Y:S02]  /*19a0*/  SYNCS.PHASECHK.TRANS64.TRYWAIT P0, [UR9+0x68], R4 ;  /* 0x00006804ff0075a7 */ /* 0x000ea40008001109 */
[----:B--2---:R-:W-:Y:S05]  /*19b0*/  @!P0 BRA `(.L_x_20) ;  /* 0x0000006400308947 */ /* 0x004fea0003800000 */
.L_x_19:
[----:B------:R3:W-:Y:S01]  /*19c0*/  @!P2 SYNCS.ARRIVE.TRANS64 RZ, [UR9], R3 ;  /* 0x00000003ffffa9a7 */ /* 0x0007e20008000009 */
[----:B------:R-:W-:Y:S04]  /*19d0*/  BSSY.RECONVERGENT B0, `(.L_x_21) ;  /* 0x0000003000007945 */ /* 0x000fe80003800200 */
[----:B------:R-:W-:Y:S05]  /*19e0*/  @P3 BRA `(.L_x_22) ;  /* 0x0000000000043947 */ /* 0x000fea0003800000 */
[----:B-1--4-:R-:W-:Y:S05]  /*19f0*/  BPT.TRAP 0x1 ;  /* 0x000000040000795c */ /* 0x012fea0000300000 */
.L_x_22:
[----:B-1--4-:R-:W-:Y:S05]  /*1a00*/  BSYNC.RECONVERGENT B0 ;  /* 0x0000000000007941 */ /* 0x012fea0003800200 */
.L_x_21:
[----:B------:R-:W-:Y:S02]  /*1a10*/  UIADD3 UR8, UPT, UPT, UR7, 0x1, URZ ;  /* 0x0000000107087890 */ /* 0x000fe4000fffe0ff */
[----:B------:R-:W-:Y:S02]  /*1a20*/  UIMAD UR15, UR20, UR23, UR4 ;  /* 0x00000017140f72a4 */ /* 0x000fe4000f8e0204 */
[----:B------:R-:W-:Y:S02]  /*1a30*/  UISETP.NE.AND UP0, UPT, UR8, 0xd, UPT ;  /* 0x0000000d0800788c */ /* 0x000fe4000bf05270 */
[----:B------:R-:W-:Y:S02]  /*1a40*/  ULEA UR16, UR7, UR36, 0xd ;  /* 0x0000002407107291 */ /* 0x000fe4000f8e68ff */
[----:B------:R-:W-:Y:S02]  /*1a50*/  USEL UR10, URZ, 0x1, UP0 ;  /* 0x00000001ff0a7887 */ /* 0x000fe40008000000 */
[----:B------:R-:W-:Y:S02]  /*1a60*/  USEL UR30, UR8, URZ, UP0 ;  /* 0x000000ff081e7287 */ /* 0x000fe40008000000 */
[----:B------:R-:W-:Y:S02]  /*1a70*/  ULOP3.LUT UR26, UR26, UR10, URZ, 0x3c, !UPT ;  /* 0x0000000a1a1a7292 */ /* 0x000fe4000f8e3cff */
[----:B------:R-:W-:Y:S02]  /*1a80*/  ULEA UR8, UR30, UR36, 0x3 ;  /* 0x000000241e087291 */ /* 0x000fe4000f8e18ff */
[----:B------:R-:W-:Y:S02]  /*1a90*/  UIADD3 UR34, UP0, UPT, UR42, 0x80, URZ ;  /* 0x000000802a227890 */ /* 0x000fe4000ff1e0ff */
[----:B------:R-:W-:Y:S01]  /*1aa0*/  USHF.L.U32 UR10, UR27, 0x6, URZ ;  /* 0x000000061b0a7899 */ /* 0x000fe200080006ff */
[----:B--2---:R-:W-:Y:S01]  /*1ab0*/  MOV R0, UR26 ;  /* 0x0000001a00007c02 */ /* 0x004fe20008000f00 */
[----:B------:R-:W-:Y:S02]  /*1ac0*/  UIADD3.X UR35, UPT, UPT, URZ, UR43, URZ, UP0, !UPT ;  /* 0x0000002bff237290 */ /* 0x000fe400087fe4ff */
[----:B------:R-:W-:Y:S01]  /*1ad0*/  UIADD3 UR32, UP3, UPT, UR42, 0x200, URZ ;  /* 0x000002002a207890 */ /* 0x000fe2000ff7e0ff */
[----:B------:R-:W-:Y:S01]  /*1ae0*/  SHF.L.U32 R0, R0, 0x1f, RZ ;  /* 0x0000001f00007819 */ /* 0x000fe200000006ff */
[----:B------:R-:W-:Y:S02]  /*1af0*/  UIADD3 UR37, UPT, UPT, UR20, 0x1, URZ ;  /* 0x0000000114257890 */ /* 0x000fe4000fffe0ff */
[----:B------:R-:W-:Y:S01]  /*1b00*/  UIADD3.X UR33, UPT, UPT, URZ, UR43, URZ, UP3, !UPT ;  /* 0x0000002bff217290 */ /* 0x000fe20009ffe4ff */
[----:B------:R1:W2:Y:S01]  /*1b10*/  SYNCS.PHASECHK.TRANS64.TRYWAIT P0, [UR8+0x68], R0 ;  /* 0x00006800ff0075a7 */ /* 0x0002a20008001108 */
[----:B------:R-:W-:Y:S02]  /*1b20*/  UIMAD UR8, UR21, UR24, UR5 ;  /* 0x00000018150872a4 */ /* 0x000fe4000f8e0205 */
[----:B------:R-:W-:Y:S02]  /*1b30*/  UIMAD UR7, UR22, UR25, UR6 ;  /* 0x00000019160772a4 */ /* 0x000fe4000f8e0206 */
[----:B------:R-:W-:Y:S02]  /*1b40*/  ULEA UR15, UR8, UR15, 0x5 ;  /* 0x0000000f080f7291 */ /* 0x000fe4000f8e28ff */
[----:B------:R-:W-:Y:S02]  /*1b50*/  UIADD3 UR8, UPT, UPT, UR16, 0x3400, URZ ;  /* 0x0000340010087890 */ /* 0x000fe4000fffe0ff */
[----:B------:R-:W-:Y:S02]  /*1b60*/  ULEA UR7, UR7, UR15, 0xa ;  /* 0x0000000f07077291 */ /* 0x000fe4000f8e50ff */
[----:B------:R-:W-:Y:S02]  /*1b70*/  UIADD3 UR16, UPT, UPT, UR16, 0x1d400, URZ ;  /* 0x0001d40010107890 */ /* 0x000fe4000fffe0ff */
[----:B------:R-:W-:Y:S02]  /*1b80*/  UPRMT UR7, UR7, 0x5410, URZ ;  /* 0x0000541007077896 */ /* 0x000fe400080000ff */
[----:B------:R-:W-:Y:S02]  /*1b90*/  UISETP.NE.AND UP2, UPT, UR37, UR45, UPT ;  /* 0x0000002d2500728c */ /* 0x000fe4000bf45270 */
[----:B------:R-:W-:Y:S02]  /*1ba0*/  UIADD3 UR29, UPT, UPT, UR21, 0x1, URZ ;  /* 0x00000001151d7890 */ /* 0x000fe4000fffe0ff */
[----:B------:R-:W-:Y:S02]  /*1bb0*/  UIADD3 UR28, UPT, UPT, UR22, 0x1, URZ ;  /* 0x00000001161c7890 */ /* 0x000fe4000fffe0ff */
[----:B------:R-:W-:Y:S01]  /*1bc0*/  UIADD3 UR31, UPT, UPT, UR31, 0x1, URZ ;  /* 0x000000011f1f7890 */ /* 0x000fe2000fffe0ff */
[----:B------:R4:W-:Y:S01]  /*1bd0*/  UTMALDG.5D.IM2COL [UR8], [UR34], UR7 ;  /* 0x00000008220073b4 */ /* 0x0009e20008060007 */
[----:B------:R-:W-:Y:S01]  /*1be0*/  UMOV UR46, 0x0 ;  /* 0x00000000002e7882 */ /* 0x000fe20000000000 */
[----:B------:R-:W-:Y:S01]  /*1bf0*/  UMOV UR47, 0x10000000 ;  /* 0x10000000002f7882 */ /* 0x000fe20000000000 */
[----:B------:R-:W-:Y:S01]  /*1c00*/  UMOV UR17, UR9 ;  /* 0x0000000900117c82 */ /* 0x000fe20008000000 */
[----:B------:R-:W-:Y:S01]  /*1c10*/  @UP2 UIADD3 UR29, UPT, UPT, UR21, URZ, URZ ;  /* 0x000000ff151d2290 */ /* 0x000fe2000fffe0ff */
[----:B------:R-:W-:Y:S03]  /*1c20*/  UMOV UR19, UR10 ;  /* 0x0000000a00137c82 */ /* 0x000fe60008000000 */
[----:B------:R-:W-:Y:S01]  /*1c30*/  UISETP.NE.AND UP1, UPT, UR29, UR40, UPT ;  /* 0x000000281d00728c */ /* 0x000fe2000bf25270 */
[----:B------:R3:W-:Y:S10]  /*1c40*/  UTMALDG.5D [UR16], [UR32], desc[UR46] ;  /* 0x00002e10200075b4 */ /* 0x0007f40008021000 */
[----:B------:R-:W-:Y:S04]  /*1c50*/  @UP1 UIADD3 UR28, UPT, UPT, UR22, URZ, URZ ;  /* 0x000000ff161c1290 */ /* 0x000fe8000fffe0ff */
[----:B------:R-:W-:Y:S02]  /*1c60*/  UISETP.NE.AND UP0, UPT, UR28, UR41, UPT ;  /* 0x000000291c00728c */ /* 0x000fe4000bf05270 */
[----:B----4-:R-:W-:Y:S09]  /*1c70*/  UIADD3 UR8, UPT, UPT, UR27, 0x1, URZ ;  /* 0x000000011b087890 */ /* 0x010ff2000fffe0ff */
[----:B------:R-:W-:Y:S01]  /*1c80*/  @UP0 UIADD3 UR8, UPT, UPT, UR27, URZ, URZ ;  /* 0x000000ff1b080290 */ /* 0x000fe2000fffe0ff */
[----:B------:R-:W-:Y:S06]  /*1c90*/  UMOV UR7, UR30 ;  /* 0x0000001e00077c82 */ /* 0x000fec0008000000 */
[----:B------:R-:W-:Y:S01]  /*1ca0*/  UMOV UR27, UR8 ;  /* 0x00000008001b7c82 */ /* 0x000fe20008000000 */
[----:B---3--:R-:W-:Y:S02]  /*1cb0*/  USEL UR22, UR28, URZ, UP0 ;  /* 0x000000ff1c167287 */ /* 0x008fe40008000000 */
[----:B------:R-:W-:Y:S02]  /*1cc0*/  UISETP.NE.AND UP0, UPT, UR31, UR38, UPT ;  /* 0x000000261f00728c */ /* 0x000fe4000bf05270 */
[----:B------:R-:W-:Y:S02]  /*1cd0*/  USEL UR20, UR37, URZ, UP2 ;  /* 0x000000ff25147287 */ /* 0x000fe40009000000 */
[----:B------:R-:W-:Y:S05]  /*1ce0*/  USEL UR21, UR29, URZ, UP1 ;  /* 0x000000ff1d157287 */ /* 0x000fea0008800000 */
[----:B-1----:R-:W-:Y:S07]  /*1cf0*/  BRA.U UP0, `(.L_x_23) ;  /* 0xfffffffd00147547 */ /* 0x002fee000b83ffff */
.L_x_18:
[----:B------:R-:W-:Y:S01]  /*1d00*/  ULEA UR4, UR30, UR36, 0x3 ;  /* 0x000000241e047291 */ /* 0x000fe2000f8e18ff */
[----:B-1----:R-:W-:Y:S01]  /*1d10*/  MOV R0, UR26 ;  /* 0x0000001a00007c02 */ /* 0x002fe20008000f00 */
[----:B------:R-:W-:Y:S01]  /*1d20*/  @!P1 SYNCS.ARRIVE.TRANS64.A1T0 RZ, [UR36+0x108], RZ ;  /* 0x000108ffffff99a7 */ /* 0x000fe20008100024 */
[----:B------:R-:W-:Y:S02]  /*1d30*/  UISETP.GE.AND UP0, UPT, UR50, 0x1, UPT ;  /* 0x000000013200788c */ /* 0x000fe4000bf06270 */
[----:B------:R-:W-:-:S04]  /*1d40*/  SHF.L.U32 R0, R0, 0x1f, RZ ;  /* 0x0000001f00007819 */ /* 0x000fc800000006ff */
[----:B--2---:R1:W2:Y:S03]  /*1d50*/  SYNCS.PHASECHK.TRANS64.TRYWAIT P0, [UR4+0x68], R0 ;  /* 0x00006800ff0075a7 */ /* 0x0042a60008001104 */
[----:B------:R-:W-:Y:S05]  /*1d60*/  BRA.U !UP0, `(.L_x_24) ;  /* 0x00000005088c7547 */ /* 0x000fea000b800000 */
[----:B------:R-:W3:Y:S01]  /*1d70*/  LDCU.128 UR8, c[0x0][0x480] ;  /* 0x00009000ff0877ac */ /* 0x000ee20008000c00 */
[----:B------:R-:W4:Y:S01]  /*1d80*/  LDCU.128 UR32, c[0x0][0x490] ;  /* 0x00009200ff2077ac */ /* 0x000f220008000c00 */
[----:B------:R-:W1:Y:S01]  /*1d90*/  LDCU.64 UR28, c[0x0][0x4c0] ;  /* 0x00009800ff1c77ac */ /* 0x000e620008000a00 */
[----:B------:R-:W1:Y:S01]  /*1da0*/  LDCU UR13, c[0x0][0x4c8] ;  /* 0x00009900ff0d77ac */ /* 0x000e620008000800 */
[----:B------:R-:W1:Y:S01]  /*1db0*/  LDCU.64 UR16, c[0x0][0x4f0] ;  /* 0x00009e00ff1077ac */ /* 0x000e620008000a00 */
[----:B---3--:R-:W-:Y:S02]  /*1dc0*/  UIMAD.WIDE.U32 UR4, UR44, UR9, URZ ;  /* 0x000000092c0472a5 */ /* 0x008fe4000f8e00ff */
[----:B------:R-:W-:Y:S02]  /*1dd0*/  UISETP.NE.AND UP0, UPT, UR8, 0x1, UPT ;  /* 0x000000010800788c */ /* 0x000fe4000bf05270 */
[----:B------:R-:W-:Y:S01]  /*1de0*/  USHF.R.U32.HI UR5, URZ, UR10, UR5 ;  /* 0x0000000aff057299 */ /* 0x000fe20008011605 */
[----:B------:R-:W3:Y:S03]  /*1df0*/  LDCU UR9, c[0x0][0x4a0] ;  /* 0x00009400ff0977ac */ /* 0x000ee60008000800 */
[----:B------:R-:W-:-:S02]  /*1e00*/  USEL UR5, UR44, UR5, !UP0 ;  /* 0x000000052c057287 */ /* 0x000fc4000c000000 */
[----:B------:R-:W-:Y:S02]  /*1e10*/  UISETP.NE.AND UP0, UPT, UR11, 0x1, UPT ;  /* 0x000000010b00788c */ /* 0x000fe4000bf05270 */
[----:B----4-:R-:W-:Y:S01]  /*1e20*/  UIMAD.WIDE.U32 UR6, UR5, UR32, URZ ;  /* 0x00000020050672a5 */ /* 0x010fe2000f8e00ff */
[----:B------:R-:W1:Y:S01]  /*1e30*/  LDCU UR10, c[0x0][0x4ec] ;  /* 0x00009d80ff0a77ac */ /* 0x000e620008000800 */
[----:B------:R-:W4:Y:S05]  /*1e40*/  LDCU UR46, c[0x0][0x38c] ;  /* 0x00007180ff2e77ac */ /* 0x000f2a0008000800 */
[----:B------:R-:W-:Y:S01]  /*1e50*/  UMOV UR4, UR7 ;  /* 0x0000000700047c82 */ /* 0x000fe20008000000 */
[----:B------:R-:W1:Y:S01]  /*1e60*/  LDCU UR23, c[0x0][0x4cc] ;  /* 0x00009980ff1777ac */ /* 0x000e620008000800 */
[----:B------:R-:W-:Y:S01]  /*1e70*/  USHF.R.U32.HI UR4, URZ, UR33, UR4 ;  /* 0x00000021ff047299 */ /* 0x000fe20008011604 */
[----:B------:R-:W1:Y:S03]  /*1e80*/  LDCU.64 UR40, c[0x0][0x390] ;  /* 0x00007200ff2877ac */ /* 0x000e660008000a00 */
[----:B------:R-:W-:-:S02]  /*1e90*/  USEL UR4, UR5, UR4, !UP0 ;  /* 0x0000000405047287 */ /* 0x000fc4000c000000 */
[----:B------:R-:W-:Y:S02]  /*1ea0*/  UISETP.NE.AND UP0, UPT, UR34, 0x1, UPT ;  /* 0x000000012200788c */ /* 0x000fe4000bf05270 */
[----:B------:R-:W-:Y:S01]  /*1eb0*/  UIMAD.WIDE.U32 UR6, UR4, UR35, URZ ;  /* 0x00000023040672a5 */ /* 0x000fe2000f8e00ff */
[----:B------:R-:W1:Y:S01]  /*1ec0*/  LDCU.64 UR24, c[0x0][0x4d0] ;  /* 0x00009a00ff1877ac */ /* 0x000e620008000a00 */
[----:B------:R-:W-:-:S05]  /*1ed0*/  UIADD3 UR38, UPT, UPT, UR50, UR38, URZ ;  /* 0x0000002632267290 */ /* 0x000fca000fffe0ff */
[----:B------:R-:W-:Y:S01]  /*1ee0*/  UMOV UR6, UR7 ;  /* 0x0000000700067c82 */ /* 0x000fe20008000000 */
[----:B------:R-:W-:Y:S02]  /*1ef0*/  UIADD3 UR7, UPT, UPT, -UR5, URZ, URZ ;  /* 0x000000ff05077290 */ /* 0x000fe4000fffe1ff */
[----:B---3--:R-:W-:Y:S02]  /*1f00*/  USHF.R.U32.HI UR6, URZ, UR9, UR6 ;  /* 0x00000009ff067299 */ /* 0x008fe40008011606 */
[----:B------:R-:W-:Y:S02]  /*1f10*/  UIMAD UR7, UR8, UR7, UR44 ;  /* 0x00000007080772a4 */ /* 0x000fe4000f8e022c */
[----:B------:R-:W-:Y:S02]  /*1f20*/  USEL UR14, UR4, UR6, !UP0 ;  /* 0x00000006040e7287 */ /* 0x000fe4000c000000 */
[----:B------:R-:W-:Y:S02]  /*1f30*/  UIADD3 UR6, UPT, UPT, -UR4, URZ, URZ ;  /* 0x000000ff04067290 */ /* 0x000fe4000fffe1ff */
[----:B------:R-:W-:-:S02]  /*1f40*/  UIADD3 UR9, UPT, UPT, -UR14, URZ, URZ ;  /* 0x000000ff0e097290 */ /* 0x000fc4000fffe1ff */
[----:B------:R-:W-:Y:S02]  /*1f50*/  UIMAD UR12, UR11, UR6, UR5 ;  /* 0x000000060b0c72a4 */ /* 0x000fe4000f8e0205 */
[----:B------:R-:W-:Y:S02]  /*1f60*/  UIMAD UR9, UR34, UR9, UR4 ;  /* 0x00000009220972a4 */ /* 0x000fe4000f8e0204 */
[----:B-1----:R-:W-:Y:S01]  /*1f70*/  UIMAD UR11, UR7, UR28, UR10 ;  /* 0x0000001c070b72a4 */ /* 0x002fe2000f8e020a */
[----:B------:R-:W1:Y:S02]  /*1f80*/  LDCU.64 UR4, c[0x0][0x4f8] ;  /* 0x00009f00ff0477ac */ /* 0x000e640008000a00 */
[----:B------:R-:W3:Y:S01]  /*1f90*/  LDCU UR6, c[0x0][0x500] ;  /* 0x0000a000ff0677ac */ /* 0x000ee20008000800 */
[----:B------:R-:W-:Y:S02]  /*1fa0*/  UIMAD UR12, UR12, UR29, UR16 ;  /* 0x0000001d0c0c72a4 */ /* 0x000fe4000f8e0210 */
[----:B------:R-:W-:Y:S01]  /*1fb0*/  UIMAD UR13, UR9, UR13, UR17 ;  /* 0x0000000d090d72a4 */ /* 0x000fe2000f8e0211 */
[----:B------:R-:W-:Y:S01]  /*1fc0*/  UMOV UR37, UR50 ;  /* 0x0000003200257c82 */ /* 0x000fe20008000000 */
[----:B----4-:R-:W-:-:S10]  /*1fd0*/  UMOV UR7, UR30 ;  /* 0x0000001e00077c82 */ /* 0x010fd40008000000 */
.L_x_29:
[----:B------:R-:W-:Y:S01]  /*1fe0*/  @!P2 MOV R3, 0x4000 ;  /* 0x000040000003a802 */ /* 0x000fe20000000f00 */
[----:B------:R-:W-:Y:S01]  /*1ff0*/  ULEA UR9, UR7, UR36, 0x3 ;  /* 0x0000002407097291 */ /* 0x000fe2000f8e18ff */
[----:B--2---:R-:W-:Y:S11]  /*2000*/  @P0 BRA `(.L_x_25) ;  /* 0x0000000000100947 */ /* 0x004ff60003800000 */
[----:B------:R-:W-:Y:S04]  /*2010*/  MOV R4, UR26 ;  /* 0x0000001a00047c02 */ /* 0x000fe80008000f00 */
[----:B------:R-:W-:Y:S04]  /*2020*/  SHF.L.U32 R4, R4, 0x1f, RZ ;  /* 0x0000001f04047819 */ /* 0x000fe800000006ff */
[----:B------:R-:W2:Y:S02]  /*2030*/  SYNCS.PHASECHK.TRANS64.TRYWAIT P0, [UR9+0x68], R4 ;  /* 0x00006804ff0075a7 */ /* 0x000ea40008001109 */
[----:B--2---:R-:W-:Y:S05]  /*2040*/  @!P0 BRA `(.L_x_26) ;  /* 0x0000005c00a48947 */ /* 0x004fea0003800000 */
.L_x_25:
[----:B------:R4:W-:Y:S01]  /*2050*/  @!P2 SYNCS.ARRIVE.TRANS64 RZ, [UR9], R3 ;  /* 0x00000003ffffa9a7 */ /* 0x0009e20008000009 */
[----:B------:R-:W-:Y:S04]  /*2060*/  BSSY.RECONVERGENT B0, `(.L_x_27) ;  /* 0x0000003000007945 */ /* 0x000fe80003800200 */
[----:B------:R-:W-:Y:S05]  /*2070*/  @P3 BRA `(.L_x_28) ;  /* 0x0000000000043947 */ /* 0x000fea0003800000 */
[----:B-1-3--:R-:W-:Y:S05]  /*2080*/  BPT.TRAP 0x1 ;  /* 0x000000040000795c */ /* 0x00afea0000300000 */
.L_x_28:
[----:B-1-3--:R-:W-:Y:S05]  /*2090*/  BSYNC.RECONVERGENT B0 ;  /* 0x0000000000007941 */ /* 0x00afea0003800200 */
.L_x_27:
        /* <DEDUP_REMOVED lines=8> */
[----:B------:R-:W-:Y:S02]  /*2120*/  UIMAD UR10, UR21, UR24, UR5 ;  /* 0x00000018150a72a4 */ /* 0x000fe4000f8e0205 */
[----:B------:R-:W-:Y:S01]  /*2130*/  UIMAD UR7, UR22, UR25, UR6 ;  /* 0x00000019160772a4 */ /* 0x000fe2000f8e0206 */
[----:B--2---:R-:W-:Y:S01]  /*2140*/  MOV R0, UR26 ;  /* 0x0000001a00007c02 */ /* 0x004fe20008000f00 */
[----:B------:R-:W-:Y:S02]  /*2150*/  ULEA UR10, UR10, UR15, 0x5 ;  /* 0x0000000f0a0a7291 */ /* 0x000fe4000f8e28ff */
[----:B------:R-:W-:Y:S01]  /*2160*/  UIADD3 UR34, UP0, UPT, UR42, 0x80, URZ ;  /* 0x000000802a227890 */ /* 0x000fe2000ff1e0ff */
[----:B------:R-:W-:Y:S01]  /*2170*/  SHF.L.U32 R0, R0, 0x1f, RZ ;  /* 0x0000001f00007819 */ /* 0x000fe200000006ff */
[----:B------:R-:W-:Y:S02]  /*2180*/  ULEA UR7, UR7, UR10, 0xa ;  /* 0x0000000a07077291 */ /* 0x000fe4000f8e50ff */
[----:B------:R-:W-:Y:S01]  /*2190*/  USHF.L.U32 UR19, UR27, 0x6, URZ ;  /* 0x000000061b137899 */ /* 0x000fe200080006ff */
[----:B------:R1:W2:Y:S01]  /*21a0*/  SYNCS.PHASECHK.TRANS64.TRYWAIT P0, [UR8+0x68], R0 ;  /* 0x00006800ff0075a7 */ /* 0x0002a20008001108 */
[----:B------:R-:W-:Y:S02]  /*21b0*/  UIADD3.X UR35, UPT, UPT, URZ, UR43, URZ, UP0, !UPT ;  /* 0x0000002bff237290 */ /* 0x000fe400087fe4ff */
[----:B------:R-:W-:Y:S02]  /*21c0*/  UIADD3 UR8, UPT, UPT, UR16, 0x3400, URZ ;  /* 0x0000340010087890 */ /* 0x000fe4000fffe0ff */
[----:B------:R-:W-:Y:S02]  /*21d0*/  UPRMT UR7, UR7, 0x5410, URZ ;  /* 0x0000541007077896 */ /* 0x000fe400080000ff */
[----:B------:R-:W-:Y:S02]  /*21e0*/  UIADD3 UR32, UP3, UPT, UR42, 0x200, URZ ;  /* 0x000002002a207890 */ /* 0x000fe4000ff7e0ff */
[----:B------:R-:W-:Y:S02]  /*21f0*/  UIADD3 UR16, UPT, UPT, UR16, 0x1d400, URZ ;  /* 0x0001d40010107890 */ /* 0x000fe4000fffe0ff */
[----:B------:R-:W-:Y:S02]  /*2200*/  UIADD3.X UR33, UPT, UPT, URZ, UR43, URZ, UP3, !UPT ;  /* 0x0000002bff217290 */ /* 0x000fe40009ffe4ff */
[----:B------:R-:W-:Y:S02]  /*2210*/  UIADD3 UR31, UPT, UPT, UR20, 0x1, URZ ;  /* 0x00000001141f7890 */ /* 0x000fe4000fffe0ff */
[----:B------:R-:W-:Y:S02]  /*2220*/  UIADD3 UR29, UPT, UPT, UR21, 0x1, URZ ;  /* 0x00000001151d7890 */ /* 0x000fe4000fffe0ff */
[----:B------:R-:W-:Y:S02]  /*2230*/  UISETP.NE.AND UP2, UPT, UR31, UR46, UPT ;  /* 0x0000002e1f00728c */ /* 0x000fe4000bf45270 */
[----:B------:R-:W-:Y:S01]  /*2240*/  UIADD3 UR28, UPT, UPT, UR22, 0x1, URZ ;  /* 0x00000001161c7890 */ /* 0x000fe2000fffe0ff */
[----:B------:R-:W-:Y:S01]  /*2250*/  UMOV UR10, UR19 ;  /* 0x00000013000a7c82 */ /* 0x000fe20008000000 */
[----:B------:R-:W-:Y:S01]  /*2260*/  UMOV UR44, 0x0 ;  /* 0x00000000002c7882 */ /* 0x000fe20000000000 */
[----:B------:R3:W-:Y:S01]  /*2270*/  UTMALDG.5D.IM2COL [UR8], [UR34], UR7 ;  /* 0x00000008220073b4 */ /* 0x0007e20008060007 */
[----:B------:R-:W-:Y:S01]  /*2280*/  UMOV UR45, 0x10000000 ;  /* 0x10000000002d7882 */ /* 0x000fe20000000000 */
[----:B------:R-:W-:Y:S04]  /*2290*/  UMOV UR17, UR9 ;  /* 0x0000000900117c82 */ /* 0x000fe80008000000 */
[----:B------:R-:W-:Y:S01]  /*22a0*/  @UP2 UIADD3 UR29, UPT, UPT, UR21, URZ, URZ ;  /* 0x000000ff151d2290 */ /* 0x000fe2000fffe0ff */
[----:B------:R4:W-:Y:S03]  /*22b0*/  UTMALDG.5D [UR16], [UR32], desc[UR44] ;  /* 0x00002c10200075b4 */ /* 0x0009e60008021000 */
[----:B------:R-:W-:Y:S11]  /*22c0*/  UISETP.NE.AND UP1, UPT, UR29, UR40, UPT ;  /* 0x000000281d00728c */ /* 0x000ff6000bf25270 */
[----:B------:R-:W-:Y:S04]  /*22d0*/  @UP1 UIADD3 UR28, UPT, UPT, UR22, URZ, URZ ;  /* 0x000000ff161c1290 */ /* 0x000fe8000fffe0ff */
[----:B------:R-:W-:Y:S02]  /*22e0*/  UISETP.NE.AND UP0, UPT, UR28, UR41, UPT ;  /* 0x000000291c00728c */ /* 0x000fe4000bf05270 */
[----:B---3--:R-:W-:Y:S09]  /*22f0*/  UIADD3 UR8, UPT, UPT, UR27, 0x1, URZ ;  /* 0x000000011b087890 */ /* 0x008ff2000fffe0ff */
[----:B------:R-:W-:Y:S02]  /*2300*/  @UP0 UIADD3 UR8, UPT, UPT, UR27, URZ, URZ ;  /* 0x000000ff1b080290 */ /* 0x000fe4000fffe0ff */
[----:B------:R-:W-:Y:S05]  /*2310*/  UIADD3 UR7, UPT, UPT, UR37, -0x1, URZ ;  /* 0xffffffff25077890 */ /* 0x000fea000fffe0ff */
[----:B------:R-:W-:Y:S01]  /*2320*/  UMOV UR27, UR8 ;  /* 0x00000008001b7c82 */ /* 0x000fe20008000000 */
[----:B----4-:R-:W-:Y:S02]  /*2330*/  USEL UR22, UR28, URZ, UP0 ;  /* 0x000000ff1c167287 */ /* 0x010fe40008000000 */
[----:B------:R-:W-:Y:S02]  /*2340*/  UISETP.GT.U32.AND UP0, UPT, UR37, 0x1, UPT ;  /* 0x000000012500788c */ /* 0x000fe4000bf04070 */
[----:B------:R-:W-:Y:S02]  /*2350*/  USEL UR20, UR31, URZ, UP2 ;  /* 0x000000ff1f147287 */ /* 0x000fe40009000000 */
[----:B------:R-:W-:Y:S01]  /*2360*/  USEL UR21, UR29, URZ, UP1 ;  /* 0x000000ff1d157287 */ /* 0x000fe20008800000 */
[----:B------:R-:W-:Y:S01]  /*2370*/  UMOV UR37, UR7 ;  /* 0x0000000700257c82 */ /* 0x000fe20008000000 */
[----:B------:R-:W-:Y:S03]  /*2380*/  UMOV UR7, UR30 ;  /* 0x0000001e00077c82 */ /* 0x000fe60008000000 */
[----:B-1----:R-:W-:Y:S07]  /*2390*/  BRA.U UP0, `(.L_x_29) ;  /* 0xfffffffd00107547 */ /* 0x002fee000b83ffff */
.L_x_24:
[----:B------:R-:W-:Y:S01]  /*23a0*/  SHF.L.U32 R3, R2, 0x1f, RZ ;  /* 0x0000001f02037819 */ /* 0x000fe200000006ff */
[----:B------:R-:W-:-:S03]  /*23b0*/  NOP ;  /* 0x0000000000007918 */ /* 0x000fc60000000000 */
[----:B--2---:R-:W2:Y:S02]  /*23c0*/  SYNCS.PHASECHK.TRANS64.TRYWAIT P0, [UR36+0x110], R3 ;  /* 0x00011003ff0075a7 */ /* 0x004ea40008001124 */
[----:B--2---:R-:W-:Y:S05]  /*23d0*/  @!P0 BRA `(.L_x_30) ;  /* 0x0000005800d88947 */ /* 0x004fea0003800000 */
.L_x_120:
[----:B------:R-:W2:Y:S01]  /*23e0*/  LDS.128 R4, [UR36+0x150] ;  /* 0x00015024ff047984 */ /* 0x000ea20008000c00 */
[----:B------:R-:W-:Y:S02]  /*23f0*/  UIADD3 UR4, UPT, UPT, UR36, 0x118, URZ ;  /* 0x0000011824047890 */ /* 0x000fe4000fffe0ff */
[----:B------:R-:W-:Y:S01]  /*2400*/  UISETP.GE.AND UP0, UPT, UR39, 0x1, UPT ;  /* 0x000000012700788c */ /* 0x000fe2000bf06270 */
[----:B------:R-:W-:Y:S01]  /*2410*/  @!PT LDS RZ, [RZ] ;  /* 0x00000000fffff984 */ /* 0x000fe20000000800 */
[----:B------:R-:W-:Y:S01]  /*2420*/  @!PT LDS RZ, [RZ] ;  /* 0x00000000fffff984 */ /* 0x000fe20000000800 */
[----:B------:R-:W-:Y:S01]  /*2430*/  @!PT LDS RZ, [RZ] ;  /* 0x00000000fffff984 */ /* 0x000fe20000000800 */
[----:B------:R-:W-:Y:S01]  /*2440*/  @!PT LDS RZ, [RZ] ;  /* 0x00000000fffff984 */ /* 0x000fe20000000800 */
[----:B------:R3:W-:Y:S06]  /*2450*/  MEMBAR.ALL.CTA ;  /* 0x0000000000007992 */ /* 0x0007ec0000008000 */
[----:B---3--:R-:W3:Y:S01]  /*2460*/  FENCE.VIEW.ASYNC.S ;  /* 0x00000000000073c6 */ /* 0x008ee20000000000 */
[----:B------:R-:W-:-:S09]  /*2470*/  UPRMT UR4, URZ, 0x654, UR4 ;  /* 0x00000654ff047896 */ /* 0x000fd20008000004 */
[----:B---3--:R-:W-:Y:S01]  /*2480*/  SYNCS.ARRIVE.TRANS64.RED.A1T0 RZ, [UR4], RZ ;  /* 0x000000ffffff79a7 */ /* 0x008fe20008100404 */
[----:B--2---:R-:W-:-:S13]  /*2490*/  LOP3.LUT P0, RZ, R6, 0x1, RZ, 0xc0, !PT ;  /* 0x0000000106ff7812 */ /* 0x004fda000780c0ff */
[----:B------:R-:W-:Y:S01]  /*24a0*/  VOTEU.ANY UP1, P0 ;  /* 0x0000000000ff7886 */ /* 0x000fe20000020100 */
[----:B------:R-:W-:-:S13]  /*24b0*/  PLOP3.LUT P0, PT, PT, PT, UP1, 0x80, 0x8 ;  /* 0x000000000008781c */ /* 0x000fda0003f0f018 */
[----:B-1----:R-:W-:Y:S02]  /*24c0*/  @P0 MOV R0, R4 ;  /* 0x0000000400000202 */ /* 0x002fe40000000f00 */
[----:B------:R-:W-:Y:S02]  /*24d0*/  @P0 LOP3.LUT R4, R5, 0xffff, RZ, 0xc0, !PT ;  /* 0x0000ffff05040812 */ /* 0x000fe400078ec0ff */
[----:B------:R-:W-:Y:S02]  /*24e0*/  @P0 R2UR UR6, R0 ;  /* 0x00000000000602ca */ /* 0x000fe400000e0000 */
[----:B------:R-:W-:-:S11]  /*24f0*/  @P0 R2UR UR5, R4 ;  /* 0x00000000040502ca */ /* 0x000fd600000e0000 */
[----:B------:R-:W-:Y:S02]  /*2500*/  @UP1 UMOV UR49, UR6 ;  /* 0x0000000600311c82 */ /* 0x000fe40008000000 */
[----:B------:R-:W-:Y:S01]  /*2510*/  @UP1 UMOV UR48, UR5 ;  /* 0x0000000500301c82 */ /* 0x000fe20008000000 */
[----:B------:R-:W-:Y:S05]  /*2520*/  BRA.U !UP0, `(.L_x_31) ;  /* 0x0000000108d47547 */ /* 0x000fea000b800000 */
[----:B------:R-:W1:Y:S01]  /*2530*/  LDCU.128 UR16, c[0x0][0xc10] ;  /* 0x00018200ff1077ac */ /* 0x000e620008000c00 */
[----:B------:R-:W2:Y:S01]  /*2540*/  LDCU UR20, c[0x0][0xc20] ;  /* 0x00018400ff1477ac */ /* 0x000ea20008000800 */
[----:B------:R-:W3:Y:S01]  /*2550*/  LDCU UR13, c[0x0][0xc0c] ;  /* 0x00018180ff0d77ac */ /* 0x000ee20008000800 */
[----:B------:R-:W4:Y:S01]  /*2560*/  LDCU.64 UR14, c[0x0][0xc28] ;  /* 0x00018500ff0e77ac */ /* 0x000f220008000a00 */
[----:B------:R-:W-:Y:S02]  /*2570*/  UISETP.NE.AND UP3, UPT, UR39, 0x1, UPT ;  /* 0x000000012700788c */ /* 0x000fe4000bf65270 */
[----:B-1----:R-:W-:Y:S02]  /*2580*/  UIMAD.WIDE.U32 UR4, UR52, UR19, URZ ;  /* 0x00000013340472a5 */ /* 0x002fe4000f8e00ff */
[----:B------:R-:W-:Y:S02]  /*2590*/  UIMAD.WIDE.U32 UR6, UR53, UR16, URZ ;  /* 0x00000010350672a5 */ /* 0x000fe4000f8e00ff */
[----:B------:R-:W-:-:S02]  /*25a0*/  UISETP.NE.AND UP0, UPT, UR18, 0x1, UPT ;  /* 0x000000011200788c */ /* 0x000fc4000bf05270 */
[----:B------:R-:W-:Y:S01]  /*25b0*/  UIMAD.WIDE.U32 UR10, UR48, UR19, URZ ;  /* 0x00000013300a72a5 */ /* 0x000fe2000f8e00ff */
[----:B------:R-:W-:Y:S01]  /*25c0*/  UMOV UR4, UR5 ;  /* 0x0000000500047c82 */ /* 0x000fe20008000000 */
[----:B---3--:R-:W-:Y:S02]  /*25d0*/  UISETP.NE.AND UP2, UPT, UR13, 0x1, UPT ;  /* 0x000000010d00788c */ /* 0x008fe4000bf45270 */
[----:B--2---:R-:W-:Y:S02]  /*25e0*/  USHF.R.U32.HI UR5, URZ, UR20, UR4 ;  /* 0x00000014ff057299 */ /* 0x004fe40008011604 */
[----:B------:R-:W-:Y:S01]  /*25f0*/  UIMAD.WIDE.U32 UR8, UR49, UR16, URZ ;  /* 0x00000010310872a5 */ /* 0x000fe2000f8e00ff */
[----:B------:R-:W-:Y:S01]  /*2600*/  UMOV UR4, UR7 ;  /* 0x0000000700047c82 */ /* 0x000fe20008000000 */
[----:B------:R-:W-:Y:S02]  /*2610*/  USEL UR5, UR52, UR5, !UP0 ;  /* 0x0000000534057287 */ /* 0x000fe4000c000000 */
[----:B------:R-:W-:-:S02]  /*2620*/  USHF.R.U32.HI UR4, URZ, UR17, UR4 ;  /* 0x00000011ff047299 */ /* 0x000fc40008011604 */
[----:B----4-:R-:W-:Y:S02]  /*2630*/  UIMAD.WIDE.U32 UR6, UR5, UR14, URZ ;  /* 0x0000000e050672a5 */ /* 0x010fe4000f8e00ff */
[----:B------:R-:W-:Y:S01]  /*2640*/  USEL UR12, UR53, UR4, !UP2 ;  /* 0x00000004350c7287 */ /* 0x000fe2000d000000 */
[----:B------:R-:W-:Y:S02]  /*2650*/  UMOV UR8, UR9 ;  /* 0x0000000900087c82 */ /* 0x000fe40008000000 */
[----:B------:R-:W-:Y:S01]  /*2660*/  UMOV UR4, UR11 ;  /* 0x0000000b00047c82 */ /* 0x000fe20008000000 */
[----:B------:R-:W-:Y:S01]  /*2670*/  UIMAD.WIDE.U32 UR10, UR12, UR14, URZ ;  /* 0x0000000e0c0a72a5 */ /* 0x000fe2000f8e00ff */
[----:B------:R-:W-:Y:S01]  /*2680*/  UMOV UR6, UR7 ;  /* 0x0000000700067c82 */ /* 0x000fe20008000000 */
[----:B------:R-:W-:Y:S02]  /*2690*/  USHF.R.U32.HI UR4, URZ, UR20, UR4 ;  /* 0x00000014ff047299 */ /* 0x000fe40008011604 */
[----:B------:R-:W-:-:S02]  /*26a0*/  @UP3 USHF.R.U32.HI UR5, URZ, UR15, UR6 ;  /* 0x0000000fff053299 */ /* 0x000fc40008011606 */
[----:B------:R-:W-:Y:S01]  /*26b0*/  USHF.R.U32.HI UR17, URZ, UR17, UR8 ;  /* 0x00000011ff117299 */ /* 0x000fe20008011608 */
[----:B------:R-:W-:Y:S01]  /*26c0*/  UMOV UR6, UR11 ;  /* 0x0000000b00067c82 */ /* 0x000fe20008000000 */
[----:B------:R-:W-:Y:S02]  /*26d0*/  USEL UR4, UR48, UR4, !UP0 ;  /* 0x0000000430047287 */ /* 0x000fe4000c000000 */
[----:B------:R-:W-:Y:S02]  /*26e0*/  @UP3 USHF.R.U32.HI UR12, URZ, UR15, UR6 ;  /* 0x0000000fff0c3299 */ /* 0x000fe40008011606 */
[----:B------:R-:W-:Y:S02]  /*26f0*/  UIMAD UR6, UR39, UR5, URZ ;  /* 0x00000005270672a4 */ /* 0x000fe4000f8e02ff */
[----:B------:R-:W-:Y:S02]  /*2700*/  USEL UR5, UR49, UR17, !UP2 ;  /* 0x0000001131057287 */ /* 0x000fe4000d000000 */
[----:B------:R-:W-:-:S02]  /*2710*/  UIMAD UR8, UR39, UR12, URZ ;  /* 0x0000000c270872a4 */ /* 0x000fc4000f8e02ff */
[----:B------:R-:W-:Y:S02]  /*2720*/  UISETP.GE.AND UP0, UPT, UR4, UR6, UPT ;  /* 0x000000060400728c */ /* 0x000fe4000bf06270 */
[----:B------:R-:W-:Y:S02]  /*2730*/  UIMAD.WIDE.U32 UR6, UR4, UR14, URZ ;  /* 0x0000000e040672a5 */ /* 0x000fe4000f8e00ff */
[----:B------:R-:W-:Y:S02]  /*2740*/  UISETP.GE.OR UP0, UPT, UR5, UR8, UP0 ;  /* 0x000000080500728c */ /* 0x000fe40008706670 */
[----:B------:R-:W-:Y:S02]  /*2750*/  UIMAD.WIDE.U32 UR8, UR5, UR14, URZ ;  /* 0x0000000e050872a5 */ /* 0x000fe4000f8e00ff */
[----:B------:R-:W-:Y:S01]  /*2760*/  UIADD3 UR10, UPT, UPT, -UR4, URZ, URZ ;  /* 0x000000ff040a7290 */ /* 0x000fe2000fffe1ff */
[----:B------:R-:W-:Y:S02]  /*2770*/  UMOV UR6, UR7 ;  /* 0x0000000700067c82 */ /* 0x000fe40008000000 */
[----:B------:R-:W-:-:S02]  /*2780*/  USHF.R.U32.HI UR6, URZ, UR15, UR6 ;  /* 0x0000000fff067299 */ /* 0x000fc40008011606 */
[----:B------:R-:W-:Y:S02]  /*2790*/  UIMAD UR10, UR18, UR10, UR48 ;  /* 0x0000000a120a72a4 */ /* 0x000fe4000f8e0230 */
[----:B------:R-:W-:Y:S01]  /*27a0*/  USEL UR6, UR4, UR6, !UP3 ;  /* 0x0000000604067287 */ /* 0x000fe2000d800000 */
[----:B------:R-:W-:Y:S01]  /*27b0*/  @!UP0 UMOV UR7, UR9 ;  /* 0x0000000900078c82 */ /* 0x000fe20008000000 */
[----:B------:R-:W-:Y:S02]  /*27c0*/  UIADD3 UR9, UPT, UPT, -UR5, URZ, URZ ;  /* 0x000000ff05097290 */ /* 0x000fe4000fffe1ff */
[----:B------:R-:W-:Y:S02]  /*27d0*/  @!UP0 USHF.R.U32.HI UR7, URZ, UR15, UR7 ;  /* 0x0000000fff078299 */ /* 0x000fe40008011607 */
[----:B------:R-:W-:Y:S02]  /*27e0*/  UIADD3 UR8, UPT, UPT, -UR6, URZ, URZ ;  /* 0x000000ff06087290 */ /* 0x000fe4000fffe1ff */
[----:B------:R-:W-:-:S02]  /*27f0*/  @!UP0 USEL UR7, UR5, UR7, !UP3 ;  /* 0x0000000705078287 */ /* 0x000fc4000d800000 */
[----:B------:R-:W-:Y:S02]  /*2800*/  UIMAD UR8, UR39, UR8, UR4 ;  /* 0x00000008270872a4 */ /* 0x000fe4000f8e0204 */
[----:B------:R-:W-:Y:S02]  /*2810*/  @!UP0 UIADD3 UR6, UPT, UPT, UR6, -UR7, URZ ;  /* 0x8000000706068290 */ /* 0x000fe4000fffe0ff */
[----:B------:R-:W-:Y:S02]  /*2820*/  @!UP0 UIMAD UR7, UR8, UR12, UR7 ;  /* 0x0000000c080782a4 */ /* 0x000fe4000f8e0207 */
[----:B------:R-:W-:Y:S02]  /*2830*/  @!UP0 UIMAD UR4, UR39, UR6, UR5 ;  /* 0x00000006270482a4 */ /* 0x000fe4000f8e0205 */
[----:B------:R-:W-:Y:S02]  /*2840*/  UIMAD UR6, UR13, UR9, UR49 ;  /* 0x000000090d0672a4 */ /* 0x000fe4000f8e0231 */
[----:B------:R-:W-:Y:S01]  /*2850*/  UIMAD UR48, UR4, UR18, UR10 ;  /* 0x00000012043072a4 */ /* 0x000fe2000f8e020a */
[----:B------:R-:W-:-:S02]  /*2860*/  @!UP0 UMOV UR5, UR7 ;  /* 0x0000000700058c82 */ /* 0x000fc40008000000 */
[----:B------:R-:W-:-:S12]  /*2870*/  UIMAD UR49, UR5, UR13, UR6 ;  /* 0x0000000d053172a4 */ /* 0x000fd8000f8e0206 */
.L_x_31:
        /* <DEDUP_REMOVED lines=20> */
.L_x_32:
[----:B------:R-:W-:Y:S01]  /*29c0*/  R2UR UR5, R45 ;  /* 0x000000002d0572ca */ /* 0x000fe200000e0000 */
[----:B------:R-:W-:Y:S01]  /*29d0*/  UMOV UR31, UR38 ;  /* 0x00000026001f7c82 */ /* 0x000fe20008000000 */
[----:B------:R-:W-:Y:S02]  /*29e0*/  R2UR UR4, R44 ;  /* 0x000000002c0472ca */ /* 0x000fe400000e0000 */
[----:B------:R-:W-:Y:S02]  /*29f0*/  PLOP3.LUT P1, PT, PT, PT, PT, 0x80, 0x8 ;  /* 0x000000000008781c */ /* 0x000fe40003f2f070 */
[----:B------:R-:W-:-:S07]  /*2a00*/  LOP3.LUT R2, R2, 0x1, RZ, 0x3c, !PT ;  /* 0x0000000102027812 */ /* 0x000fce00078e3cff */
[----:B------:R-:W-:Y:S02]  /*2a10*/  UIADD3 UR51, UPT, UPT, UR49, UR5, URZ ;  /* 0x0000000531337290 */ /* 0x000fe4000fffe0ff */
[----:B------:R-:W-:Y:S01]  /*2a20*/  UIADD3 UR22, UPT, UPT, UR48, UR4, URZ ;  /* 0x0000000430167290 */ /* 0x000fe2000fffe0ff */
[----:B------:R-:W-:Y:S11]  /*2a30*/  BRA.U UP1, `(.L_x_33) ;  /* 0xffffffe901e07547 */ /* 0x000ff6000b83ffff */
[----:B------:R-:W-:Y:S01]  /*2a40*/  UIADD3 UR36, UPT, UPT, UR36, 0x68, URZ ;  /* 0x0000006824247890 */ /* 0x000fe2000fffe0ff */
[----:B------:R-:W-:-:S03]  /*2a50*/  MOV R2, UR26 ;  /* 0x0000001a00027c02 */ /* 0x000fc60008000f00 */
[----:B------:R-:W-:Y:S01]  /*2a60*/  ULEA UR4, UR30, UR36, 0x3 ;  /* 0x000000241e047291 */ /* 0x000fe2000f8e18ff */
[----:B------:R-:W-:-:S08]  /*2a70*/  SHF.L.U32 R2, R2, 0x1f, RZ ;  /* 0x0000001f02027819 */ /* 0x000fd000000006ff */
[----:B------:R-:W1:Y:S02]  /*2a80*/  SYNCS.PHASECHK.TRANS64.TRYWAIT P0, [UR4], R2 ;  /* 0x00000002ff0075a7 */ /* 0x000e640008001104 */
[----:B-1----:R-:W-:Y:S05]  /*2a90*/  @!P0 BRA `(.L_x_34) ;  /* 0x0000005400408947 */ /* 0x002fea0003800000 */
.L_x_122:
[----:B------:R-:W-:-:S04]  /*2aa0*/  UIADD3 UR4, UPT, UPT, UR30, 0x1, URZ ;  /* 0x000000011e047890 */ /* 0x000fc8000fffe0ff */
[----:B------:R-:W-:-:S04]  /*2ab0*/  UISETP.NE.AND UP0, UPT, UR4, 0xd, UPT ;  /* 0x0000000d0400788c */ /* 0x000fc8000bf05270 */
[----:B------:R-:W-:Y:S02]  /*2ac0*/  USEL UR5, URZ, 0x1, UP0 ;  /* 0x00000001ff057887 */ /* 0x000fe40008000000 */
[----:B------:R-:W-:Y:S02]  /*2ad0*/  USEL UR4, UR4, URZ, UP0 ;  /* 0x000000ff04047287 */ /* 0x000fe40008000000 */
[----:B------:R-:W-:Y:S02]  /*2ae0*/  ULOP3.LUT UR6, UR26, UR5, URZ, 0x3c, !UPT ;  /* 0x000000051a067292 */ /* 0x000fe4000f8e3cff */
[----:B------:R-:W-:-:S04]  /*2af0*/  ULEA UR5, UR4, UR36, 0x3 ;  /* 0x0000002404057291 */ /* 0x000fc8000f8e18ff */
[----:B-1----:R-:W-:-:S04]  /*2b00*/  MOV R2, UR6 ;  /* 0x0000000600027c02 */ /* 0x002fc80008000f00 */
[----:B------:R-:W-:-:S04]  /*2b10*/  SHF.L.U32 R2, R2, 0x1f, RZ ;  /* 0x0000001f02027819 */ /* 0x000fc800000006ff */
[----:B------:R-:W1:Y:S02]  /*2b20*/  SYNCS.PHASECHK.TRANS64.TRYWAIT P0, [UR5], R2 ;  /* 0x00000002ff0075a7 */ /* 0x000e640008001105 */
[----:B-1----:R-:W-:Y:S05]  /*2b30*/  @!P0 BRA `(.L_x_35) ;  /* 0x0000005400308947 */ /* 0x002fea0003800000 */
.L_x_124:
        /* <DEDUP_REMOVED lines=10> */
.L_x_126:
        /* <DEDUP_REMOVED lines=10> */
.L_x_128:
        /* <DEDUP_REMOVED lines=10> */
.L_x_130:
        /* <DEDUP_REMOVED lines=10> */
.L_x_132:
        /* <DEDUP_REMOVED lines=10> */
.L_x_134:
        /* <DEDUP_REMOVED lines=10> */
.L_x_136:
        /* <DEDUP_REMOVED lines=10> */
.L_x_138:
        /* <DEDUP_REMOVED lines=10> */
.L_x_140:
        /* <DEDUP_REMOVED lines=10> */
.L_x_142:
        /* <DEDUP_REMOVED lines=10> */
.L_x_144:
[----:B------:R-:W-:-:S04]  /*3180*/  UIADD3 UR4, UPT, UPT, UR4, 0x1, URZ ;  /* 0x0000000104047890 */ /* 0x000fc8000fffe0ff */
[----:B------:R-:W-:-:S04]  /*3190*/  UISETP.NE.AND UP0, UPT, UR4, 0xd, UPT ;  /* 0x0000000d0400788c */ /* 0x000fc8000bf05270 */
[----:B------:R-:W-:Y:S02]  /*31a0*/  USEL UR5, URZ, 0x1, UP0 ;  /* 0x00000001ff057887 */ /* 0x000fe40008000000 */
[----:B------:R-:W-:Y:S02]  /*31b0*/  USEL UR4, UR4, URZ, UP0 ;  /* 0x000000ff04047287 */ /* 0x000fe40008000000 */
[----:B------:R-:W-:Y:S02]  /*31c0*/  ULOP3.LUT UR5, UR6, UR5, URZ, 0x3c, !UPT ;  /* 0x0000000506057292 */ /* 0x000fe4000f8e3cff */
[----:B------:R-:W-:-:S04]  /*31d0*/  ULEA UR4, UR4, UR36, 0x3 ;  /* 0x0000002404047291 */ /* 0x000fc8000f8e18ff */
[----:B-1----:R-:W-:Y:S02]  /*31e0*/  IMAD.U32 R2, RZ, RZ, UR5 ;  /* 0x00000005ff027e24 */ /* 0x002fe4000f8e00ff */
[----:B------:R-:W-:-:S03]  /*31f0*/  MOV R0, UR4 ;  /* 0x0000000400007c02 */ /* 0x000fc60008000f00 */
[----:B------:R-:W-:-:S07]  /*3200*/  SHF.L.U32 R2, R2, 0x1f, RZ ;  /* 0x0000001f02027819 */ /* 0x000fce00000006ff */
.L_x_46:
[----:B-1----:R1:W2:Y:S02]  /*3210*/  SYNCS.PHASECHK.TRANS64.TRYWAIT P0, [R0+URZ], R2 ;  /* 0x00000002000075a7 */ /* 0x0022a400080011ff */
[----:B--2---:R-:W-:Y:S05]  /*3220*/  @!P0 NANOSLEEP.SYNCS 0x989680 ;  /* 0x009896800000895d */ /* 0x004fea0003900000 */
[----:B------:R-:W2:Y:S02]  /*3230*/  @!P0 SYNCS.PHASECHK.TRANS64 P0, [R0+URZ], R2 ;  /* 0x00000002000085a7 */ /* 0x000ea400080010ff */
[----:B--2---:R-:W-:Y:S05]  /*3240*/  @P0 EXIT ;  /* 0x000000000000094d */ /* 0x004fea0003800000 */
[----:B------:R-:W-:Y:S05]  /*3250*/  BRA `(.L_x_46) ;  /* 0xfffffffc00ec7947 */ /* 0x000fea000383ffff */
.L_x_17:
[----:B------:R-:W2:Y:S02]  /*3260*/  S2UR UR4, SR_CgaCtaId ;  /* 0x00000000000479c3 */ /* 0x000ea40000008800 */
[----:B--2---:R-:W-:-:S04]  /*3270*/  UISETP.NE.AND UP0, UPT, UR4, URZ, UPT ;  /* 0x000000ff0400728c */ /* 0x004fc8000bf05270 */
[----:B------:R-:W-:-:S09]  /*3280*/  UISETP.NE.OR UP0, UPT, UR15, 0x1, UP0 ;  /* 0x000000010f00788c */ /* 0x000fd20008705670 */
[----:B------:R-:W-:Y:S05]  /*3290*/  BRA.U UP0, `(.L_x_47) ;  /* 0x0000000100b47547 */ /* 0x000fea000b800000 */
[----:B------:R-:W2:Y:S01]  /*32a0*/  S2UR UR5, SR_CgaCtaId ;  /* 0x00000000000579c3 */ /* 0x000ea20000008800 */
[----:B------:R-:W-:Y:S01]  /*32b0*/  UMOV UR4, 0x400 ;  /* 0x0000040000047882 */ /* 0x000fe20000000000 */
[----:B------:R-:W-:Y:S01]  /*32c0*/  HFMA2 R3, -RZ, RZ, 0, 5.9604644775390625e-08 ;  /* 0x00000001ff037431 */ /* 0x000fe200000001ff */
[----:B------:R-:W-:Y:S01]  /*32d0*/  ISETP.NE.AND P0, PT, R0, RZ, PT ;  /* 0x000000ff0000720c */ /* 0x000fe20003f05270 */
[----:B------:R-:W-:Y:S01]  /*32e0*/  IMAD.MOV.U32 R8, RZ, RZ, RZ ;  /* 0x000000ffff087224 */ /* 0x000fe200078e00ff */
[----:B--2---:R-:W-:-:S04]  /*32f0*/  ULEA UR4, UR5, UR4, 0x18 ;  /* 0x0000000405047291 */ /* 0x004fc8000f8ec0ff */
[----:B------:R-:W-:Y:S02]  /*3300*/  UIADD3 UR5, UPT, UPT, UR4, 0x118, URZ ;  /* 0x0000011804057890 */ /* 0x000fe4000fffe0ff */
[----:B------:R-:W-:Y:S02]  /*3310*/  UIADD3 UR8, UPT, UPT, UR4, 0x110, URZ ;  /* 0x0000011004087890 */ /* 0x000fe4000fffe0ff */
[----:B------:R-:W-:-:S12]  /*3320*/  UPRMT UR5, URZ, 0x654, UR5 ;  /* 0x00000654ff057896 */ /* 0x000fd80008000005 */
.L_x_50:
[----:B------:R-:W-:Y:S01]  /*3330*/  SHF.L.U32 R6, R3, 0x1f, RZ ;  /* 0x0000001f03067819 */ /* 0x000fe200000006ff */
[----:B------:R-:W-:Y:S02]  /*3340*/  IMAD.U32 R4, RZ, RZ, UR8 ;  /* 0x00000008ff047e24 */ /* 0x000fe4000f8e00ff */
[----:B------:R-:W-:Y:S01]  /*3350*/  @!P0 IMAD.MOV.U32 R5, RZ, RZ, 0x10 ;  /* 0x00000010ff058424 */ /* 0x000fe200078e00ff */
[----:B------:R-:W2:Y:S02]  /*3360*/  SYNCS.PHASECHK.TRANS64.TRYWAIT P1, [UR4+0x118], R6 ;  /* 0x00011806ff0075a7 */ /* 0x000ea40008021104 */
[----:B------:R-:W-:-:S04]  /*3370*/  PRMT R4, R0, 0x654, R4 ;  /* 0x0000065400047816 */ /* 0x000fc80000000004 */
[----:B------:R-:W-:Y:S01]  /*3380*/  SEL R2, R4, R2, !P0 ;  /* 0x0000000204027207 */ /* 0x000fe20004000000 */
[----:B--2---:R-:W-:Y:S06]  /*3390*/  @!P1 BRA `(.L_x_48) ;  /* 0x0000005000209947 */ /* 0x004fec0003800000 */
.L_x_146:
[----:B------:R-:W-:Y:S01]  /*33a0*/  UIADD3 UR6, UPT, UPT, UR4, 0x150, URZ ;  /* 0x0000015004067890 */ /* 0x000fe2000fffe0ff */
[----:B------:R3:W-:Y:S01]  /*33b0*/  @!P0 SYNCS.ARRIVE.TRANS64.RED RZ, [R2+URZ], R5 ;  /* 0x0000000502ff89a7 */ /* 0x0007e200080004ff */
[----:B------:R-:W-:Y:S01]  /*33c0*/  UIADD3 UR7, UPT, UPT, UR4, 0x110, URZ ;  /* 0x0000011004077890 */ /* 0x000fe2000fffe0ff */
[----:B------:R-:W-:-:S08]  /*33d0*/  LOP3.LUT R3, R3, 0x1, RZ, 0x3c, !PT ;  /* 0x0000000103037812 */ /* 0x000fd000078e3cff */
[----:B------:R-:W-:Y:S06]  /*33e0*/  UGETNEXTWORKID.BROADCAST [UR6], [UR7] ;  /* 0x00000000060073ca */ /* 0x000fec0008000100 */
[----:B---3--:R-:W-:-:S04]  /*33f0*/  SHF.L.U32 R5, R8, 0x1f, RZ ;  /* 0x0000001f08057819 */ /* 0x008fc800000006ff */
[----:B------:R-:W3:Y:S02]  /*3400*/  SYNCS.PHASECHK.TRANS64.TRYWAIT P1, [UR4+0x110], R5 ;  /* 0x00011005ff0075a7 */ /* 0x000ee40008021104 */
[----:B---3--:R-:W-:Y:S05]  /*3410*/  @!P1 BRA `(.L_x_49) ;  /* 0x0000005000189947 */ /* 0x008fea0003800000 */
.L_x_148:
[----:B--2---:R-:W2:Y:S01]  /*3420*/  LDS.128 R4, [UR4+0x150] ;  /* 0x00015004ff047984 */ /* 0x004ea20008000c00 */
[----:B------:R-:W-:Y:S01]  /*3430*/  LOP3.LUT R8, R8, 0x1, RZ, 0x3c, !PT ;  /* 0x0000000108087812 */ /* 0x000fe200078e3cff */
[----:B------:R-:W-:Y:S01]  /*3440*/  @!PT LDS RZ, [RZ] ;  /* 0x00000000fffff984 */ /* 0x000fe20000000800 */
[----:B------:R-:W-:Y:S01]  /*3450*/  @!PT LDS RZ, [RZ] ;  /* 0x00000000fffff984 */ /* 0x000fe20000000800 */
[----:B------:R-:W-:Y:S01]  /*3460*/  @!PT LDS RZ, [RZ] ;  /* 0x00000000fffff984 */ /* 0x000fe20000000800 */
[----:B------:R-:W-:Y:S01]  /*3470*/  @!PT LDS RZ, [RZ] ;  /* 0x00000000fffff984 */ /* 0x000fe20000000800 */
[----:B------:R3:W-:Y:S06]  /*3480*/  MEMBAR.ALL.CTA ;  /* 0x0000000000007992 */ /* 0x0007ec0000008000 */
[----:B---3--:R-:W3:Y:S02]  /*3490*/  FENCE.VIEW.ASYNC.S ;  /* 0x00000000000073c6 */ /* 0x008ee40000000000 */
[----:B---3--:R-:W-:Y:S01]  /*34a0*/  SYNCS.ARRIVE.TRANS64.RED.A1T0 RZ, [UR5], RZ ;  /* 0x000000ffffff79a7 */ /* 0x008fe20008100405 */
[----:B--2---:R-:W-:-:S13]  /*34b0*/  LOP3.LUT P1, RZ, R6, 0x1, RZ, 0xc0, !PT ;  /* 0x0000000106ff7812 */ /* 0x004fda000782c0ff */
[----:B------:R-:W-:Y:S05]  /*34c0*/  @P1 BRA `(.L_x_50) ;  /* 0xfffffffc00981947 */ /* 0x000fea000383ffff */
[----:B------:R-:W-:-:S04]  /*34d0*/  SHF.L.U32 R0, R3, 0x1f, RZ ;  /* 0x0000001f03007819 */ /* 0x000fc800000006ff */
[----:B------:R-:W2:Y:S02]  /*34e0*/  SYNCS.PHASECHK.TRANS64 P0, [UR4+0x118], R0 ;  /* 0x00011800ff0075a7 */ /* 0x000ea40008001004 */
[----:B-12---:R-:W-:Y:S05]  /*34f0*/  @P0 EXIT ;  /* 0x000000000000094d */ /* 0x006fea0003800000 */
[----:B------:R-:W-:-:S07]  /*3500*/  MOV R0, UR4 ;  /* 0x0000000400007c02 */ /* 0x000fce0008000f00 */
.L_x_51:
[----:B-1----:R-:W-:-:S04]  /*3510*/  SHF.L.U32 R2, R3, 0x1f, RZ ;  /* 0x0000001f03027819 */ /* 0x002fc800000006ff */
[----:B------:R1:W2:Y:S03]  /*3520*/  SYNCS.PHASECHK.TRANS64.TRYWAIT P0, [R0+URZ+0x118], R2 ;  /* 0x00011802000075a7 */ /* 0x0002a600080011ff */
[----:B--2---:R-:W-:Y:S05]  /*3530*/  @!P0 NANOSLEEP.SYNCS 0x989680 ;  /* 0x009896800000895d */ /* 0x004fea0003900000 */
[----:B------:R-:W2:Y:S02]  /*3540*/  @!P0 SYNCS.PHASECHK.TRANS64 P0, [R0+URZ+0x118], R2 ;  /* 0x00011802000085a7 */ /* 0x000ea400080010ff */
[----:B--2---:R-:W-:Y:S05]  /*3550*/  @P0 EXIT ;  /* 0x000000000000094d */ /* 0x004fea0003800000 */
[----:B------:R-:W-:Y:S05]  /*3560*/  BRA `(.L_x_51) ;  /* 0xfffffffc00e87947 */ /* 0x000fea000383ffff */
.L_x_47:
[----:B------:R-:W-:-:S09]  /*3570*/  UISETP.NE.AND UP0, UPT, UR15, URZ, UPT ;  /* 0x000000ff0f00728c */ /* 0x000fd2000bf05270 */
[----:B------:R-:W-:Y:S05]  /*3580*/  BRA.U UP0, `(.L_x_52) ;  /* 0x0000000d00847547 */ /* 0x000fea000b800000 */
[----:B------:R-:W2:Y:S01]  /*3590*/  S2UR UR7, SR_CgaCtaId ;  /* 0x00000000000779c3 */ /* 0x000ea20000008800 */
[----:B------:R-:W-:Y:S01]  /*35a0*/  UMOV UR4, 0x40 ;  /* 0x0000004000047882 */ /* 0x000fe20000000000 */
[----:B------:R-:W-:Y:S01]  /*35b0*/  NOP ;  /* 0x0000000000007918 */ /* 0x000fe20000000000 */
[----:B------:R-:W-:Y:S01]  /*35c0*/  UMOV UR6, 0x400 ;  /* 0x0000040000067882 */ /* 0x000fe20000000000 */
[----:B--2---:R-:W-:Y:S02]  /*35d0*/  ULEA UR5, UR7, UR4, 0x18 ;  /* 0x0000000407057291 */ /* 0x004fe4000f8ec0ff */
[----:B------:R-:W-:-:S07]  /*35e0*/  ULEA UR6, UR7, UR6, 0x18 ;  /* 0x0000000607067291 */ /* 0x000fce000f8ec0ff */
[----:B------:R-:W2:Y:S02]  /*35f0*/  LDS.U8 R0, [UR5+0x1c] ;  /* 0x00001c05ff007984 */ /* 0x000ea40008000000 */
[----:B--2---:R-:W-:-:S13]  /*3600*/  ISETP.NE.AND P0, PT, R0, RZ, PT ;  /* 0x000000ff0000720c */ /* 0x004fda0003f05270 */
[----:B------:R-:W-:Y:S05]  /*3610*/  @P0 BRA `(.L_x_53) ;  /* 0x0000000000580947 */ /* 0x000fea0003800000 */
[----:B------:R-:W-:-:S13]  /*3620*/  ELECT P0, URZ, PT ;  /* 0x0000000000ff782f */ /* 0x000fda0003800000 */
[----:B------:R-:W-:Y:S05]  /*3630*/  @!P0 BRA `(.L_x_54) ;  /* 0x0000000000608947 */ /* 0x000fea0003800000 */
[----:B------:R-:W-:Y:S01]  /*3640*/  UMOV UR4, 0x10 ;  /* 0x0000001000047882 */ /* 0x000fe20000000000 */
[----:B------:R-:W-:Y:S01]  /*3650*/  HFMA2 R0, -RZ, RZ, 0, 5.9604644775390625e-08 ;  /* 0x00000001ff007431 */ /* 0x000fe200000001ff */
[----:B------:R-:W-:-:S03]  /*3660*/  MOV R2, 0xffff ;  /* 0x0000ffff00027802 */ /* 0x000fc60000000f00 */
[----:B------:R-:W-:Y:S04]  /*3670*/  DEPBAR.LE SB2, 0x36 ;  /* 0x0000ad800000791a */ /* 0x000fe80000000000 */
[----:B------:R-:W2:Y:S02]  /*3680*/  UTCATOMSWS.FIND_AND_SET.ALIGN UP0, UR4, UR4 ;  /* 0x00000004000475e3 */ /* 0x000ea40008000800 */
[----:B--2---:R-:W-:Y:S01]  /*3690*/  MOV R3, UR4 ;  /* 0x0000000400037c02 */ /* 0x004fe20008000f00 */
[----:B------:R-:W-:Y:S06]  /*36a0*/  BRA.U UP0, `(.L_x_55) ;  /* 0x0000000100187547 */ /* 0x000fec000b800000 */
.L_x_56:
[----:B------:R-:W-:Y:S05]  /*36b0*/  NANOSLEEP 0x64 ;  /* 0x000000640000795d */ /* 0x000fea0003800000 */
[----:B------:R-:W-:-:S05]  /*36c0*/  UMOV UR4, 0x10 ;  /* 0x0000001000047882 */ /* 0x000fca0000000000 */
[----:B------:R-:W-:Y:S04]  /*36d0*/  DEPBAR.LE SB2, 0x36 ;  /* 0x0000ad800000791a */ /* 0x000fe80000000000 */
[----:B------:R-:W2:Y:S02]  /*36e0*/  UTCATOMSWS.FIND_AND_SET.ALIGN UP0, UR4, UR4 ;  /* 0x00000004000475e3 */ /* 0x000ea40008000800 */
[----:B--2---:R-:W-:Y:S01]  /*36f0*/  MOV R3, UR4 ;  /* 0x0000000400037c02 */ /* 0x004fe20008000f00 */
[----:B------:R-:W-:Y:S05]  /*3700*/  BRA.U !UP0, `(.L_x_56) ;  /* 0xfffffffd08e87547 */ /* 0x000fea000b83ffff */
.L_x_55:
[-C--:B------:R-:W-:Y:S02]  /*3710*/  SHF.L.U32 R2, R2, R3.reuse, RZ ;  /* 0x0000000302027219 */ /* 0x080fe400000006ff */
[----:B------:R-:W-:Y:S01]  /*3720*/  SHF.L.U32 R0, R0, R3, RZ ;  /* 0x0000000300007219 */ /* 0x000fe200000006ff */
[----:B------:R-:W-:Y:S02]  /*3730*/  IMAD.SHL.U32 R3, R3, 0x20, RZ ;  /* 0x0000002003037824 */ /* 0x000fe400078e00ff */
[----:B------:R2:W-:Y:S04]  /*3740*/  ATOMS.OR RZ, [UR5+0x14], R2 ;  /* 0x00001402ffff798c */ /* 0x0005e8000b000005 */
[----:B------:R2:W-:Y:S04]  /*3750*/  ATOMS.OR RZ, [UR5+0x18], R0 ;  /* 0x00001800ffff798c */ /* 0x0005e8000b000005 */
[----:B------:R2:W-:Y:S01]  /*3760*/  STS [UR6+0x160], R3 ;  /* 0x00016003ff007988 */ /* 0x0005e20008000806 */
[----:B------:R-:W-:Y:S05]  /*3770*/  BRA `(.L_x_54) ;  /* 0x0000000000107947 */ /* 0x000fea0003800000 */
.L_x_53:
[----:B------:R-:W-:Y:S02]  /*3780*/  MOV R0, 0xffffffff ;  /* 0xffffffff00007802 */ /* 0x000fe40000000f00 */
[----:B------:R-:W-:-:S03]  /*3790*/  MOV R2, 0x37c0 ;  /* 0x000037c000027802 */ /* 0x000fc60000000f00 */
[----:B------:R2:W-:Y:S04]  /*37a0*/  STS [UR6+0x160], R0 ;  /* 0x00016000ff007988 */ /* 0x0005e80008000806 */
[----:B-12--5:R-:W-:Y:S05]  /*37b0*/  CALL.REL.NOINC `($__internal_1_$__cuda_sm10x_tcgen05_guardrail_trap_phase_invalid_during_alloc) ;  /* 0x0000005000ac7944 */ /* 0x026fea0003c00000 */
.L_x_54:
[----:B------:R-:W-:Y:S05]  /*37c0*/  WARPSYNC.ALL ;  /* 0x0000000000007948 */ /* 0x000fea0003800000 */
[----:B------:R-:W3:Y:S01]  /*37d0*/  S2UR UR4, SR_CgaCtaId ;  /* 0x00000000000479c3 */ /* 0x000ee20000008800 */
[----:B------:R-:W-:Y:S01]  /*37e0*/  UMOV UR20, 0x400 ;  /* 0x0000040000147882 */ /* 0x000fe20000000000 */
[----:B------:R-:W-:-:S06]  /*37f0*/  NOP ;  /* 0x0000000000007918 */ /* 0x000fcc0000000000 */
[----:B------:R-:W-:Y:S06]  /*3800*/  BAR.ARV 0x6, 0xa0 ;  /* 0x0182800000007b1d */ /* 0x000fec0000002000 */
[----:B------:R-:W4:Y:S01]  /*3810*/  LDCU.64 UR6, c[0x0][0x388] ;  /* 0x00007100ff0677ac */ /* 0x000f220008000a00 */
[----:B------:R-:W-:Y:S01]  /*3820*/  IMAD.MOV.U32 R8, RZ, RZ, 0x1 ;  /* 0x00000001ff087424 */ /* 0x000fe200078e00ff */
[----:B------:R-:W1:Y:S01]  /*3830*/  LDCU.64 UR8, c[0x0][0x390] ;  /* 0x00007200ff0877ac */ /* 0x000e620008000a00 */
[----:B------:R-:W-:Y:S01]  /*3840*/  UMOV UR23, URZ ;  /* 0x000000ff00177c82 */ /* 0x000fe20008000000 */
[----:B------:R-:W-:Y:S01]  /*3850*/  UMOV UR19, URZ ;  /* 0x000000ff00137c82 */ /* 0x000fe20008000000 */
[----:B---3--:R-:W-:Y:S01]  /*3860*/  ULEA UR20, UR4, UR20, 0x18 ;  /* 0x0000001404147291 */ /* 0x008fe2000f8ec0ff */
[----:B------:R-:W-:Y:S01]  /*3870*/  UMOV UR32, 0x0 ;  /* 0x0000000000207882 */ /* 0x000fe20000000000 */
[----:B------:R-:W-:-:S02]  /*3880*/  UMOV UR33, 0x4110010 ;  /* 0x0411001000217882 */ /* 0x000fc40000000000 */
[----:B------:R-:W-:Y:S01]  /*3890*/  UIADD3 UR22, UPT, UPT, UR20, 0x1d400, URZ ;  /* 0x0001d40014167890 */ /* 0x000fe2000fffe0ff */
[----:B------:R-:W-:Y:S01]  /*38a0*/  UMOV UR30, 0x0 ;  /* 0x00000000001e7882 */ /* 0x000fe20000000000 */
[----:B------:R-:W-:Y:S01]  /*38b0*/  UMOV UR31, 0x4110010 ;  /* 0x04110010001f7882 */ /* 0x000fe20000000000 */
[----:B----4-:R-:W-:Y:S02]  /*38c0*/  UIADD3 UR4, UPT, UPT, UR6, 0x3f, URZ ;  /* 0x0000003f06047890 */ /* 0x010fe4000fffe0ff */
[----:B------:R-:W2:Y:S01]  /*38d0*/  LDS R9, [UR20+0x160] ;  /* 0x00016014ff097984 */ /* 0x000ea20008000800 */
[----:B------:R-:W-:Y:S02]  /*38e0*/  USHF.R.U32.HI UR22, URZ, 0x4, UR22 ;  /* 0x00000004ff167899 */ /* 0x000fe40008011616 */
[----:B------:R-:W-:Y:S02]  /*38f0*/  USHF.R.S32.HI UR5, URZ, 0x1f, UR4 ;  /* 0x0000001fff057899 */ /* 0x000fe40008011404 */
[----:B------:R-:W-:-:S02]  /*3900*/  ULOP3.LUT UR22, UR22, 0x3fff, URZ, 0xc0, !UPT ;  /* 0x00003fff16167892 */ /* 0x000fc4000f8ec0ff */
[----:B------:R-:W-:Y:S01]  /*3910*/  ULEA.HI UR4, UR5, UR4, URZ, 0x6 ;  /* 0x0000000405047291 */ /* 0x000fe2000f8f30ff */
[----:B------:R-:W-:Y:S01]  /*3920*/  UMOV UR28, 0x0 ;  /* 0x00000000001c7882 */ /* 0x000fe20000000000 */
[----:B------:R-:W-:Y:S02]  /*3930*/  UMOV UR29, 0x4110010 ;  /* 0x04110010001d7882 */ /* 0x000fe40000000000 */
[----:B------:R-:W-:Y:S01]  /*3940*/  USHF.R.S32.HI UR4, URZ, 0x6, UR4 ;  /* 0x00000006ff047899 */ /* 0x000fe20008011404 */
[----:B------:R-:W-:Y:S01]  /*3950*/  UMOV UR26, 0x0 ;  /* 0x00000000001a7882 */ /* 0x000fe20000000000 */
[----:B------:R-:W-:Y:S02]  /*3960*/  UMOV UR27, 0x4110010 ;  /* 0x04110010001b7882 */ /* 0x000fe40000000000 */
[----:B------:R-:W-:-:S04]  /*3970*/  UIMAD UR4, UR4, UR7, URZ ;  /* 0x00000007040472a4 */ /* 0x000fc8000f8e02ff */
[----:B-1----:R-:W-:-:S04]  /*3980*/  UIMAD UR4, UR4, UR8, URZ ;  /* 0x00000008040472a4 */ /* 0x002fc8000f8e02ff */
[----:B------:R-:W-:Y:S02]  /*3990*/  UIMAD UR9, UR4, UR9, URZ ;  /* 0x00000009040972a4 */ /* 0x000fe4000f8e02ff */
[----:B------:R-:W-:Y:S02]  /*39a0*/  UIADD3 UR4, UPT, UPT, UR20, 0x3400, URZ ;  /* 0x0000340014047890 */ /* 0x000fe4000fffe0ff */
[----:B------:R-:W-:Y:S02]  /*39b0*/  UIADD3 UR34, UPT, UPT, UR9, -0x1, URZ ;  /* 0xffffffff09227890 */ /* 0x000fe4000fffe0ff */
[----:B------:R-:W-:Y:S02]  /*39c0*/  USHF.R.U32.HI UR5, URZ, 0x4, UR4 ;  /* 0x00000004ff057899 */ /* 0x000fe40008011604 */
[----:B------:R-:W-:Y:S02]  /*39d0*/  UIADD3 UR4, UPT, UPT, UR20, 0x118, URZ ;  /* 0x0000011814047890 */ /* 0x000fe4000fffe0ff */
[----:B------:R-:W-:-:S02]  /*39e0*/  ULOP3.LUT UR5, UR5, 0x3fff, URZ, 0xc0, !UPT ;  /* 0x00003fff05057892 */ /* 0x000fc4000f8ec0ff */
[----:B------:R-:W-:Y:S02]  /*39f0*/  UPRMT UR25, URZ, 0x654, UR4 ;  /* 0x00000654ff197896 */ /* 0x000fe40008000004 */
[----:B------:R-:W-:Y:S02]  /*3a00*/  ULOP3.LUT UR21, UR5, 0x10000, URZ, 0xfc, !UPT ;  /* 0x0001000005157892 */ /* 0x000fe4000f8efcff */
[----:B------:R-:W-:Y:S01]  /*3a10*/  UISETP.GE.AND UP3, UPT, UR9, 0x1, UPT ;  /* 0x000000010900788c */ /* 0x000fe2000bf66270 */
[C---:B--2---:R-:W-:Y:S01]  /*3a20*/  VIADD R3, R9.reuse, 0x40 ;  /* 0x0000004009037836 */ /* 0x044fe20000000000 */
[----:B------:R-:W-:-:S04]  /*3a30*/  LOP3.LUT R2, R9, 0xffff, RZ, 0xc0, !PT ;  /* 0x0000ffff09027812 */ /* 0x000fc800078ec0ff */
[----:B------:R-:W-:-:S05]  /*3a40*/  LOP3.LUT R3, R3, 0xffff, RZ, 0xc0, !PT ;  /* 0x0000ffff03037812 */ /* 0x000fca00078ec0ff */
[----:B------:R1:W-:Y:S02]  /*3a50*/  STL.64 [R1], R2 ;  /* 0x0000000201007387 */ /* 0x0003e40000100a00 */
[----:B-1----:R-:W-:-:S07]  /*3a60*/  CS2R R2, SRZ ;  /* 0x0000000000027805 */ /* 0x002fce000001ff00 */
.L_x_63:
[----:B-1----:R-:W-:-:S04]  /*3a70*/  SHF.L.U32 R4, R3, 0x1f, RZ ;  /* 0x0000001f03047819 */ /* 0x002fc800000006ff */
[----:B------:R-:W1:Y:S02]  /*3a80*/  SYNCS.PHASECHK.TRANS64.TRYWAIT P0, [UR20+0x110], R4 ;  /* 0x00011004ff0075a7 */ /* 0x000e640008001114 */
[----:B-12-4-:R-:W-:Y:S05]  /*3a90*/  @!P0 BRA `(.L_x_57) ;  /* 0x0000004800908947 */ /* 0x016fea0003800000 */
.L_x_150:
[----:B-1----:R-:W1:Y:S01]  /*3aa0*/  LDS.128 R4, [UR20+0x150] ;  /* 0x00015014ff047984 */ /* 0x002e620008000c00 */
[----:B------:R-:W-:Y:S01]  /*3ab0*/  ULEA UR24, UR23, UR20, 0x3 ;  /* 0x0000001417187291 */ /* 0x000fe2000f8e18ff */
[----:B------:R-:W-:Y:S01]  /*3ac0*/  SHF.L.U32 R0, R8, 0x1f, RZ ;  /* 0x0000001f08007819 */ /* 0x000fe200000006ff */
[----:B------:R-:W-:Y:S01]  /*3ad0*/  @!PT LDS RZ, [RZ] ;  /* 0x00000000fffff984 */ /* 0x000fe20000000800 */
[----:B------:R-:W-:Y:S01]  /*3ae0*/  @!PT LDS RZ, [RZ] ;  /* 0x00000000fffff984 */ /* 0x000fe20000000800 */
[----:B------:R-:W-:Y:S01]  /*3af0*/  @!PT LDS RZ, [RZ] ;  /* 0x00000000fffff984 */ /* 0x000fe20000000800 */
[----:B------:R-:W-:Y:S01]  /*3b00*/  @!PT LDS RZ, [RZ] ;  /* 0x00000000fffff984 */ /* 0x000fe20000000800 */
[----:B------:R2:W-:Y:S06]  /*3b10*/  MEMBAR.ALL.CTA ;  /* 0x0000000000007992 */ /* 0x0005ec0000008000 */
[----:B--2---:R-:W2:Y:S02]  /*3b20*/  FENCE.VIEW.ASYNC.S ;  /* 0x00000000000073c6 */ /* 0x004ea40000000000 */
[----:B--2---:R-:W-:Y:S01]  /*3b30*/  SYNCS.ARRIVE.TRANS64.RED.A1T0 RZ, [UR25], RZ ;  /* 0x000000ffffff79a7 */ /* 0x004fe20008100419 */
[----:B------:R-:W2:Y:S01]  /*3b40*/  SYNCS.PHASECHK.TRANS64.TRYWAIT P0, [UR24+0x130], R0 ;  /* 0x00013000ff0075a7 */ /* 0x000ea20008001118 */
[----:B-1----:R-:W-:Y:S01]  /*3b50*/  LOP3.LUT P3, RZ, R6, 0x1, RZ, 0xc0, !PT ;  /* 0x0000000106ff7812 */ /* 0x002fe2000786c0ff */
[----:B--2---:R-:W-:-:S12]  /*3b60*/  @!P0 BRA `(.L_x_58) ;  /* 0x0000004800748947 */ /* 0x004fd80003800000 */
.L_x_152:
[----:B------:R-:W-:Y:S05]  /*3b70*/  BRA.U !UP3, `(.L_x_59) ;  /* 0x000000010bf87547 */ /* 0x000fea000b800000 */
[----:B-1----:R-:W-:Y:S01]  /*3b80*/  IMAD.U32 R0, RZ, RZ, UR23 ;  /* 0x00000017ff007e24 */ /* 0x002fe2000f8e00ff */
[----:B------:R-:W-:-:S04]  /*3b90*/  ULEA UR4, UR19, UR20, 0x3 ;  /* 0x0000001413047291 */ /* 0x000fc8000f8e18ff */
[----:B------:R-:W-:-:S05]  /*3ba0*/  LEA R0, R0, R1, 0x2 ;  /* 0x0000000100007211 */ /* 0x000fca00078e10ff */
[----:B------:R1:W5:Y:S01]  /*3bb0*/  LDL R4, [R0] ;  /* 0x0000000000047983 */ /* 0x0003620000100800 */
[----:B------:R-:W-:Y:S01]  /*3bc0*/  UPLOP3.LUT UP2, UPT, UPT, UPT, UPT, 0x40, 0x4 ;  /* 0x000000000004789c */ /* 0x000fe20003f4e870 */
[----:B------:R-:W-:Y:S01]  /*3bd0*/  UMOV UR17, UR34 ;  /* 0x0000002200117c82 */ /* 0x000fe20008000000 */
[----:B-1----:R-:W-:-:S04]  /*3be0*/  SHF.L.U32 R0, R2, 0x1f, RZ ;  /* 0x0000001f02007819 */ /* 0x002fc800000006ff */
[----:B------:R1:W2:Y:S01]  /*3bf0*/  SYNCS.PHASECHK.TRANS64.TRYWAIT P2, [UR4], R0 ;  /* 0x00000000ff0075a7 */ /* 0x0002a20008041104 */
[----:B------:R-:W-:-:S05]  /*3c00*/  UMOV UR4, UR19 ;  /* 0x0000001300047c82 */ /* 0x000fca0008000000 */
.L_x_62:
[----:B------:R-:W-:Y:S01]  /*3c10*/  ULEA UR18, UR4, UR20, 0x3 ;  /* 0x0000001404127291 */ /* 0x000fe2000f8e18ff */
[----:B--234-:R-:W-:Y:S11]  /*3c20*/  @P2 BRA `(.L_x_60) ;  /* 0x00000000000c2947 */ /* 0x01cff60003800000 */
[----:B------:R-:W-:Y:S04]  /*3c30*/  SHF.L.U32 R5, R2, 0x1f, RZ ;  /* 0x0000001f02057819 */ /* 0x000fe800000006ff */
[----:B------:R-:W2:Y:S02]  /*3c40*/  SYNCS.PHASECHK.TRANS64.TRYWAIT P0, [UR18], R5 ;  /* 0x00000005ff0075a7 */ /* 0x000ea40008001112 */
[----:B--2---:R-:W-:Y:S05]  /*3c50*/  @!P0 BRA `(.L_x_61) ;  /* 0x0000004800508947 */ /* 0x004fea0003800000 */
.L_x_60:
[----:B------:R-:W-:Y:S01]  /*3c60*/  UISETP.NE.AND UP0, UPT, UR17, URZ, UPT ;  /* 0x000000ff1100728c */ /* 0x000fe2000bf05270 */
[----:B------:R-:W-:Y:S01]  /*3c70*/  PLOP3.LUT P2, PT, PT, PT, PT, 0x80, 0x8 ;  /* 0x000000000008781c */ /* 0x000fe20003f4f070 */
[----:B------:R-:W-:Y:S01]  /*3c80*/  UIADD3 UR5, UPT, UPT, UR4, 0x1, URZ ;  /* 0x0000000104057890 */ /* 0x000fe2000fffe0ff */
[----:B------:R-:W-:Y:S11]  /*3c90*/  ELECT P1, URZ, PT ;  /* 0x0000000000ff782f */ /* 0x000ff60003820000 */
[----:B------:R-:W-:Y:S02]  /*3ca0*/  @!UPT UIADD3 URZ, UPT, UPT, URZ, URZ, URZ ;  /* 0x000000fffffff290 */ /* 0x000fe4000fffe0ff */
[----:B-----5:R-:W-:Y:S01]  /*3cb0*/  @P1 R2UR.BROADCAST UR8, R4 ;  /* 0x00000000040812ca */ /* 0x020fe200008e0000 */
[----:B------:R-:W-:Y:S01]  /*3cc0*/  UISETP.NE.AND UP1, UPT, UR5, 0xd, UPT ;  /* 0x0000000d0500788c */ /* 0x000fe2000bf25270 */
[----:B------:R-:W-:Y:S01]  /*3cd0*/  PLOP3.LUT P0, PT, PT, PT, UP0, 0x80, 0x8 ;  /* 0x000000000008781c */ /* 0x000fe20003f0f008 */
[----:B------:R-:W-:Y:S02]  /*3ce0*/  ULEA UR10, UR4, UR22, 0x9 ;  /* 0x00000016040a7291 */ /* 0x000fe4000f8e48ff */
[----:B------:R-:W-:Y:S02]  /*3cf0*/  USEL UR6, URZ, 0x1, UP1 ;  /* 0x00000001ff067887 */ /* 0x000fe40008800000 */
[----:B------:R-:W-:Y:S02]  /*3d00*/  USEL UR19, UR5, URZ, UP1 ;  /* 0x000000ff05137287 */ /* 0x000fe40008800000 */
[----:B------:R-:W-:Y:S02]  /*3d10*/  ULEA UR14, UR4, UR21, 0x9 ;  /* 0x00000015040e7291 */ /* 0x000fe4000f8e48ff */
[----:B------:R-:W-:Y:S01]  /*3d20*/  @UP0 ULEA UR5, UR19, UR20, 0x3 ;  /* 0x0000001413050291 */ /* 0x000fe2000f8e18ff */
[----:B------:R-:W-:Y:S01]  /*3d30*/  LOP3.LUT R2, R2, UR6, RZ, 0x3c, !PT ;  /* 0x0000000602027c12 */ /* 0x000fe2000f8e3cff */
[----:B------:R-:W-:Y:S02]  /*3d40*/  UIADD3 UR6, UPT, UPT, UR10, 0x80, URZ ;  /* 0x000000800a067890 */ /* 0x000fe4000fffe0ff */
[----:B------:R-:W-:Y:S01]  /*3d50*/  UIADD3 UR4, UPT, UPT, UR14, 0x2, URZ ;  /* 0x000000020e047890 */ /* 0x000fe2000fffe0ff */
[----:B-1----:R-:W-:Y:S01]  /*3d60*/  @P0 SHF.L.U32 R0, R2, 0x1f, RZ ;  /* 0x0000001f02000819 */ /* 0x002fe200000006ff */
[----:B------:R-:W-:Y:S01]  /*3d70*/  UIADD3 UR12, UPT, UPT, UR10, 0x100, URZ ;  /* 0x000001000a0c7890 */ /* 0x000fe2000fffe0ff */
[----:B------:R-:W-:Y:S02]  /*3d80*/  UMOV UR11, 0x40004040 ;  /* 0x40004040000b7882 */ /* 0x000fe40000000000 */
[----:B------:R3:W4:Y:S01]  /*3d90*/  @P0 SYNCS.PHASECHK.TRANS64.TRYWAIT P2, [UR5], R0 ;  /* 0x00000000ff0005a7 */ /* 0x0007220008041105 */
[----:B------:R-:W-:Y:S11]  /*3da0*/  ELECT P0, URZ, PT ;  /* 0x0000000000ff782f */ /* 0x000ff60003800000 */
[----:B------:R-:W-:Y:S02]  /*3db0*/  @!UPT UIADD3 URZ, UPT, UPT, URZ, URZ, URZ ;  /* 0x000000fffffff290 */ /* 0x000fe4000fffe0ff */
[C---:B------:R-:W-:Y:S02]  /*3dc0*/  @P0 R2UR.BROADCAST UR16, R4.reuse ;  /* 0x00000000041002ca */ /* 0x040fe400008e0000 */
[----:B------:R-:W-:Y:S01]  /*3dd0*/  ELECT P0, URZ, PT ;  /* 0x0000000000ff782f */ /* 0x000fe20003800000 */
[----:B------:R-:W-:Y:S01]  /*3de0*/  UMOV UR15, 0x40004040 ;  /* 0x40004040000f7882 */ /* 0x000fe20000000000 */
[----:B------:R-:W-:Y:S01]  /*3df0*/  UMOV UR7, 0x40004040 ;  /* 0x4000404000077882 */ /* 0x000fe20000000000 */
[----:B------:R1:W-:Y:S01]  /*3e00*/  UTCHMMA gdesc[UR14], gdesc[UR10], tmem[UR8], tmem[UR32], idesc[UR33], UP2 ;  /* 0x00ff200a0e0075ea */ /* 0x0003e20009000008 */
[----:B------:R-:W-:Y:S01]  /*3e10*/  UPLOP3.LUT UP2, UPT, UPT, UPT, UPT, 0x80, 0x8 ;  /* 0x000000000008789c */ /* 0x000fe20003f4f070 */
[----:B------:R-:W-:Y:S01]  /*3e20*/  UMOV UR5, 0x40004040 ;  /* 0x4000404000057882 */ /* 0x000fe20000000000 */
[----:B------:R-:W-:Y:S01]  /*3e30*/  UMOV UR13, 0x40004040 ;  /* 0x40004040000d7882 */ /* 0x000fe20000000000 */
[----:B------:R-:W-:Y:S04]  /*3e40*/  UMOV UR9, 0x40004040 ;  /* 0x4000404000097882 */ /* 0x000fe80000000000 */
[----:B------:R2:W-:Y:S01]  /*3e50*/  UTCHMMA gdesc[UR4], gdesc[UR6], tmem[UR16], tmem[UR30], idesc[UR31], UPT ;  /* 0x00ff1e06040075ea */ /* 0x0005e2000b800010 */
[----:B-1----:R-:W-:Y:S01]  /*3e60*/  UIADD3 UR8, UPT, UPT, UR14, 0x4, URZ ;  /* 0x000000040e087890 */ /* 0x002fe2000fffe0ff */
[C---:B------:R-:W-:Y:S02]  /*3e70*/  @P0 R2UR.BROADCAST UR15, R4.reuse ;  /* 0x00000000040f02ca */ /* 0x040fe400008e0000 */
[----:B------:R-:W-:Y:S01]  /*3e80*/  ELECT P0, URZ, PT ;  /* 0x0000000000ff782f */ /* 0x000fe20003800000 */
[----:B------:R-:W-:Y:S02]  /*3e90*/  UIADD3 UR10, UPT, UPT, UR10, 0x180, URZ ;  /* 0x000001800a0a7890 */ /* 0x000fe4000fffe0ff */
[----:B--2---:R-:W-:Y:S10]  /*3ea0*/  UIADD3 UR6, UPT, UPT, UR14, 0x6, URZ ;  /* 0x000000060e067890 */ /* 0x004ff4000fffe0ff */
[----:B------:R-:W-:Y:S01]  /*3eb0*/  @P0 R2UR.BROADCAST UR14, R4 ;  /* 0x00000000040e02ca */ /* 0x000fe200008e0000 */
[----:B------:R-:W-:Y:S02]  /*3ec0*/  UIADD3 UR5, UPT, UPT, UR18, 0x68, URZ ;  /* 0x0000006812057890 */ /* 0x000fe4000fffe0ff */
[----:B------:R-:W-:Y:S01]  /*3ed0*/  UIADD3 UR4, UPT, UPT, UR17, 0x1, URZ ;  /* 0x0000000111047890 */ /* 0x000fe2000fffe0ff */
[----:B------:R1:W-:Y:S03]  /*3ee0*/  UTCHMMA gdesc[UR8], gdesc[UR12], tmem[UR15], tmem[UR28], idesc[UR29], UPT ;  /* 0x00ff1c0c080075ea */ /* 0x0003e6000b80000f */
[----:B------:R-:W-:Y:S03]  /*3ef0*/  UISETP.GT.U32.AND UP0, UPT, UR4, 0x1, UPT ;  /* 0x000000010400788c */ /* 0x000fe6000bf04070 */
[----:B------:R-:W-:Y:S03]  /*3f00*/  UMOV UR4, UR19 ;  /* 0x0000001300047c82 */ /* 0x000fe60008000000 */
[----:B------:R3:W-:Y:S01]  /*3f10*/  UTCHMMA gdesc[UR6], gdesc[UR10], tmem[UR14], tmem[UR26], idesc[UR27], UPT ;  /* 0x00ff1a0a060075ea */ /* 0x0007e2000b80000e */
[----:B------:R3:W-:Y:S01]  /*3f20*/  UTCBAR [UR5], URZ ;  /* 0x000000ff050073e9 */ /* 0x0007e200080000ff */
[----:B-1----:R-:W-:Y:S07]  /*3f30*/  UIADD3 UR8, UPT, UPT, UR17, -0x1, URZ ;  /* 0xffffffff11087890 */ /* 0x002fee000fffe0ff */
[----:B------:R-:W-:Y:S01]  /*3f40*/  UMOV UR17, UR8 ;  /* 0x0000000800117c82 */ /* 0x000fe20008000000 */
[----:B------:R-:W-:Y:S05]  /*3f50*/  BRA.U UP0, `(.L_x_62) ;  /* 0xfffffffd002c7547 */ /* 0x000fea000b83ffff */
.L_x_59:
[----:B------:R-:W-:Y:S01]  /*3f60*/  UIADD3 UR4, UPT, UPT, UR23, 0x1, URZ ;  /* 0x0000000117047890 */ /* 0x000fe2000fffe0ff */
[----:B------:R-:W-:Y:S01]  /*3f70*/  LOP3.LUT R3, R3, 0x1, RZ, 0x3c, !PT ;  /* 0x0000000103037812 */ /* 0x000fe200078e3cff */
[----:B---3--:R-:W-:Y:S02]  /*3f80*/  UIADD3 UR5, UPT, UPT, UR24, 0x120, URZ ;  /* 0x0000012018057890 */ /* 0x008fe4000fffe0ff */
[----:B------:R-:W-:-:S04]  /*3f90*/  UISETP.NE.AND UP0, UPT, UR4, 0x2, UPT ;  /* 0x000000020400788c */ /* 0x000fc8000bf05270 */
[----:B------:R-:W-:Y:S02]  /*3fa0*/  USEL UR6, URZ, 0x1, UP0 ;  /* 0x00000001ff067887 */ /* 0x000fe40008000000 */
[----:B------:R-:W-:Y:S01]  /*3fb0*/  USEL UR23, UR4, URZ, UP0 ;  /* 0x000000ff04177287 */ /* 0x000fe20008000000 */
[----:B------:R2:W-:Y:S03]  /*3fc0*/  UTCBAR [UR5], URZ ;  /* 0x000000ff050073e9 */ /* 0x0005e600080000ff */
[----:B------:R-:W-:Y:S01]  /*3fd0*/  LOP3.LUT R8, R8, UR6, RZ, 0x3c, !PT ;  /* 0x0000000608087c12 */ /* 0x000fe2000f8e3cff */
[----:B------:R-:W-:Y:S07]  /*3fe0*/  @P3 BRA `(.L_x_63) ;  /* 0xfffffff800a03947 */ /* 0x000fee000383ffff */
[----:B------:R-:W3:Y:S01]  /*3ff0*/  S2UR UR6, SR_CgaCtaId ;  /* 0x00000000000679c3 */ /* 0x000ee20000008800 */
[----:B------:R-:W-:Y:S01]  /*4000*/  ELECT P0, URZ, PT ;  /* 0x0000000000ff782f */ /* 0x000fe20003800000 */
[----:B-1----:R-:W-:Y:S01]  /*4010*/  IMAD.MOV.U32 R0, RZ, RZ, 0x1 ;  /* 0x00000001ff007424 */ /* 0x002fe200078e00ff */
[----:B------:R-:W-:Y:S01]  /*4020*/  UIADD3 UR20, UPT, UPT, UR20, 0x130, URZ ;  /* 0x0000013014147890 */ /* 0x000fe2000fffe0ff */
[----:B------:R-:W-:Y:S01]  /*4030*/  SHF.L.U32 R2, R8, 0x1f, RZ ;  /* 0x0000001f08027819 */ /* 0x000fe200000006ff */
[----:B------:R-:W-:-:S03]  /*4040*/  UMOV UR4, 0x40 ;  /* 0x0000004000047882 */ /* 0x000fc60000000000 */
[----:B------:R-:W-:Y:S01]  /*4050*/  UVIRTCOUNT.DEALLOC.SMPOOL 0x80 ;  /* 0x000000800000784c */ /* 0x000fe20000000000 */
[----:B---3--:R-:W-:Y:S02]  /*4060*/  ULEA UR6, UR6, UR4, 0x18 ;  /* 0x0000000406067291 */ /* 0x008fe4000f8ec0ff */
[----:B------:R-:W-:-:S07]  /*4070*/  ULEA UR4, UR23, UR20, 0x3 ;  /* 0x0000001417047291 */ /* 0x000fce000f8e18ff */
[----:B------:R1:W-:Y:S02]  /*4080*/  @P0 STS.U8 [UR6+0x1c], R0 ;  /* 0x00001c00ff000988 */ /* 0x0003e40008000006 */
[----:B------:R-:W3:Y:S02]  /*4090*/  SYNCS.PHASECHK.TRANS64.TRYWAIT P0, [UR4], R2 ;  /* 0x00000002ff0075a7 */ /* 0x000ee40008001104 */
[----:B-1-3--:R-:W-:Y:S05]  /*40a0*/  @!P0 BRA `(.L_x_64) ;  /* 0x0000004400548947 */ /* 0x00afea0003800000 */
.L_x_155:
[----:B------:R-:W-:-:S04]  /*40b0*/  UIADD3 UR4, UPT, UPT, UR23, 0x1, URZ ;  /* 0x0000000117047890 */ /* 0x000fc8000fffe0ff */
[----:B------:R-:W-:-:S04]  /*40c0*/  UISETP.NE.AND UP0, UPT, UR4, 0x2, UPT ;  /* 0x000000020400788c */ /* 0x000fc8000bf05270 */
[----:B--2---:R-:W-:Y:S02]  /*40d0*/  USEL UR5, URZ, 0x1, UP0 ;  /* 0x00000001ff057887 */ /* 0x004fe40008000000 */
[----:B------:R-:W-:-:S04]  /*40e0*/  USEL UR4, UR4, URZ, UP0 ;  /* 0x000000ff04047287 */ /* 0x000fc80008000000 */
[----:B------:R-:W-:Y:S01]  /*40f0*/  ULEA UR4, UR4, UR20, 0x3 ;  /* 0x0000001404047291 */ /* 0x000fe2000f8e18ff */
[----:B-1----:R-:W-:-:S04]  /*4100*/  LOP3.LUT R2, R8, UR5, RZ, 0x3c, !PT ;  /* 0x0000000508027c12 */ /* 0x002fc8000f8e3cff */
[----:B------:R-:W-:-:S04]  /*4110*/  SHF.L.U32 R2, R2, 0x1f, RZ ;  /* 0x0000001f02027819 */ /* 0x000fc800000006ff */
[----:B------:R-:W1:Y:S02]  /*4120*/  SYNCS.PHASECHK.TRANS64.TRYWAIT P0, [UR4], R2 ;  /* 0x00000002ff0075a7 */ /* 0x000e640008001104 */
[----:B-1----:R-:W-:Y:S05]  /*4130*/  @!P0 BRA `(.L_x_65) ;  /* 0x0000004400488947 */ /* 0x002fea0003800000 */
.L_x_157:
[----:B------:R-:W-:Y:S01]  /*4140*/  NOP ;  /* 0x0000000000007918 */ /* 0x000fe20000000000 */
[----:B-1----:R-:W1:Y:S01]  /*4150*/  LDS R0, [UR6+0x14] ;  /* 0x00001406ff007984 */ /* 0x002e620008000800 */
[----:B------:R-:W-:Y:S01]  /*4160*/  LOP3.LUT R3, R9, 0xffff, RZ, 0xc0, !PT ;  /* 0x0000ffff09037812 */ /* 0x000fe200078ec0ff */
[----:B------:R-:W-:-:S03]  /*4170*/  IMAD.MOV.U32 R2, RZ, RZ, 0xffff ;  /* 0x0000ffffff027424 */ /* 0x000fc600078e00ff */
[----:B------:R-:W-:-:S04]  /*4180*/  SHF.R.U32.HI R3, RZ, 0x5, R3 ;  /* 0x00000005ff037819 */ /* 0x000fc80000011603 */
[----:B------:R-:W-:-:S04]  /*4190*/  SHF.L.U32 R2, R2, R3, RZ ;  /* 0x0000000302027219 */ /* 0x000fc800000006ff */
[----:B-1----:R-:W-:-:S04]  /*41a0*/  LOP3.LUT R0, R0, R2, RZ, 0xc0, !PT ;  /* 0x0000000200007212 */ /* 0x002fc800078ec0ff */
[----:B------:R-:W-:Y:S01]  /*41b0*/  ISETP.NE.AND P0, PT, R0, R2, PT ;  /* 0x000000020000720c */ /* 0x000fe20003f05270 */
[----:B------:R-:W-:-:S05]  /*41c0*/  IMAD.MOV.U32 R0, RZ, RZ, 0x1 ;  /* 0x00000001ff007424 */ /* 0x000fca00078e00ff */
[----:B------:R-:W-:-:S07]  /*41d0*/  SHF.L.U32 R0, R0, R3, RZ ;  /* 0x0000000300007219 */ /* 0x000fce00000006ff */
[----:B------:R-:W-:Y:S05]  /*41e0*/  @P0 BRA `(.L_x_66) ;  /* 0x00000000005c0947 */ /* 0x000fea0003800000 */
[----:B------:R-:W1:Y:S02]  /*41f0*/  LDS R3, [UR6+0x18] ;  /* 0x00001806ff037984 */ /* 0x000e640008000800 */
[----:B-1----:R-:W-:-:S04]  /*4200*/  LOP3.LUT R3, R3, R0, RZ, 0xc0, !PT ;  /* 0x0000000003037212 */ /* 0x002fc800078ec0ff */
[----:B------:R-:W-:-:S13]  /*4210*/  ISETP.NE.AND P0, PT, R3, R0, PT ;  /* 0x000000000300720c */ /* 0x000fda0003f05270 */
[----:B------:R-:W-:Y:S05]  /*4220*/  @P0 BRA `(.L_x_67) ;  /* 0x0000000000400947 */ /* 0x000fea0003800000 */
[----:B------:R-:W-:Y:S01]  /*4230*/  R2UR UR4, R2 ;  /* 0x00000000020472ca */ /* 0x000fe200000e0000 */
[----:B------:R-:W1:Y:S01]  /*4240*/  S2R R3, SR_LANEID ;  /* 0x0000000000037919 */ /* 0x000e620000000000 */
[----:B------:R-:W-:-:S04]  /*4250*/  LOP3.LUT R0, RZ, R0, RZ, 0x33, !PT ;  /* 0x00000000ff007212 */ /* 0x000fc800078e33ff */
[----:B------:R-:W2:Y:S07]  /*4260*/  REDUX UR7, R0 ;  /* 0x00000000000773c4 */ /* 0x000eae0000000000 */
[----:B------:R-:W-:-:S03]  /*4270*/  ULOP3.LUT UR5, URZ, UR4, URZ, 0x33, !UPT ;  /* 0x00000004ff057292 */ /* 0x000fc6000f8e33ff */
[----:B------:R-:W-:Y:S02]  /*4280*/  VOTEU.ANY UR4, UPT, PT ;  /* 0x0000000000047886 */ /* 0x000fe400038e0100 */
[----:B------:R-:W-:Y:S01]  /*4290*/  UFLO.U32 UR4, UR4 ;  /* 0x00000004000472bd */ /* 0x000fe200080e0000 */
[----:B------:R-:W-:-:S04]  /*42a0*/  IMAD.U32 R2, RZ, RZ, UR5 ;  /* 0x00000005ff027e24 */ /* 0x000fc8000f8e00ff */
[----:B------:R-:W3:Y:S02]  /*42b0*/  REDUX UR8, R2 ;  /* 0x00000000020873c4 */ /* 0x000ee40000000000 */
[----:B------:R1:W-:Y:S01]  /*42c0*/  UTCATOMSWS.AND URZ, UR5 ;  /* 0x0000000500ff79e3 */ /* 0x0003e20008000000 */
[----:B--2---:R-:W-:Y:S01]  /*42d0*/  IMAD.U32 R0, RZ, RZ, UR7 ;  /* 0x00000007ff007e24 */ /* 0x004fe2000f8e00ff */
[----:B-1----:R-:W-:Y:S01]  /*42e0*/  ISETP.EQ.U32.AND P0, PT, R3, UR4, PT ;  /* 0x0000000403007c0c */ /* 0x002fe2000bf02070 */
[----:B---3--:R-:W-:-:S12]  /*42f0*/  IMAD.U32 R2, RZ, RZ, UR8 ;  /* 0x00000008ff027e24 */ /* 0x008fd8000f8e00ff */
[----:B------:R1:W-:Y:S04]  /*4300*/  @P0 ATOMS.AND RZ, [UR6+0x14], R2 ;  /* 0x00001402ffff098c */ /* 0x0003e8000a800006 */
[----:B------:R1:W-:Y:S01]  /*4310*/  @P0 ATOMS.AND RZ, [UR6+0x18], R0 ;  /* 0x00001800ffff098c */ /* 0x0003e2000a800006 */
[----:B------:R-:W-:Y:S05]  /*4320*/  BRA `(.L_x_68) ;  /* 0x0000000000147947 */ /* 0x000fea0003800000 */
.L_x_67:
[----:B------:R-:W-:Y:S02]  /*4330*/  MOV R2, 0x4350 ;  /* 0x0000435000027802 */ /* 0x000fe40000000f00 */
[----:B----45:R-:W-:Y:S05]  /*4340*/  CALL.REL.NOINC `($__internal_0_$__cuda_sm10x_tcgen05_guardrail_trap_col_being_dealloced_not_returned_by_alloc) ;  /* 0x0000004400bc7944 */ /* 0x030fea0003c00000 */
[----:B------:R-:W-:Y:S05]  /*4350*/  BRA `(.L_x_68) ;  /* 0x0000000000087947 */ /* 0x000fea0003800000 */
.L_x_66:
[----:B------:R-:W-:Y:S02]  /*4360*/  MOV R2, 0x4380 ;  /* 0x0000438000027802 */ /* 0x000fe40000000f00 */
[----:B----45:R-:W-:Y:S05]  /*4370*/  CALL.REL.NOINC `($__internal_2_$__cuda_sm10x_tcgen05_guardrail_trap_unallocated_columns_being_dealloced) ;  /* 0x0000004400c87944 */ /* 0x030fea0003c00000 */
.L_x_68:
[----:B------:R-:W-:Y:S01]  /*4380*/  NOP ;  /* 0x0000000000007918 */ /* 0x000fe20000000000 */
[----:B------:R-:W-:Y:S05]  /*4390*/  EXIT ;  /* 0x000000000000794d */ /* 0x000fea0003800000 */
.L_x_52:
[----:B------:R-:W-:-:S09]  /*43a0*/  UISETP.NE.OR UP0, UPT, UR15, 0x3, !UP2 ;  /* 0x000000030f00788c */ /* 0x000fd2000d705670 */
[----:B------:R-:W-:Y:S05]  /*43b0*/  BRA.U UP0, `(.L_x_69) ;  /* 0x0000001100747547 */ /* 0x000fea000b800000 */
[----:B------:R-:W2:Y:S01]  /*43c0*/  LDC.64 R2, c[0x0][0x988] ;  /* 0x00026200ff027b82 */ /* 0x000ea20000000a00 */
[----:B------:R-:W3:Y:S01]  /*43d0*/  LDCU UR27, c[0x0][0x370] ;  /* 0x00006e00ff1b77ac */ /* 0x000ee20008000800 */
[----:B------:R-:W-:Y:S01]  /*43e0*/  R2UR UR45, R44 ;  /* 0x000000002c2d72ca */ /* 0x000fe200000e0000 */
[----:B------:R-:W-:Y:S01]  /*43f0*/  IMAD.MOV.U32 R11, RZ, RZ, 0x1 ;  /* 0x00000001ff0b7424 */ /* 0x000fe200078e00ff */
[----:B------:R-:W-:Y:S01]  /*4400*/  R2UR UR44, R45 ;  /* 0x000000002d2c72ca */ /* 0x000fe200000e0000 */
[----:B------:R-:W4:Y:S01]  /*4410*/  LDCU.128 UR28, c[0x0][0xc10] ;  /* 0x00018200ff1c77ac */ /* 0x000f220008000c00 */
[----:B------:R-:W-:Y:S02]  /*4420*/  IMAD.MOV.U32 R10, RZ, RZ, RZ ;  /* 0x000000ffff0a7224 */ /* 0x000fe400078e00ff */
[----:B------:R-:W1:Y:S01]  /*4430*/  S2UR UR6, SR_CgaCtaId ;  /* 0x00000000000679c3 */ /* 0x000e620000008800 */
[----:B------:R-:W4:Y:S01]  /*4440*/  LDCU UR26, c[0x0][0x374] ;  /* 0x00006e80ff1a77ac */ /* 0x000f220008000800 */
[----:B------:R-:W-:Y:S01]  /*4450*/  IMAD.MOV.U32 R9, RZ, RZ, 0x1000 ;  /* 0x00001000ff097424 */ /* 0x000fe200078e00ff */
[----:B------:R-:W3:Y:S05]  /*4460*/  LDCU.128 UR32, c[0x0][0xa80] ;  /* 0x00015000ff2077ac */ /* 0x000eea0008000c00 */
[----:B------:R-:W3:Y:S01]  /*4470*/  LDC.64 R12, c[0x0][0x348] ;  /* 0x0000d200ff0c7b82 */ /* 0x000ee20000000a00 */
[----:B------:R-:W3:Y:S01]  /*4480*/  LDCU UR17, c[0x0][0xc0c] ;  /* 0x00018180ff1177ac */ /* 0x000ee20008000800 */
[----:B------:R-:W3:Y:S01]  /*4490*/  LDCU UR47, c[0x0][0xc20] ;  /* 0x00018400ff2f77ac */ /* 0x000ee20008000800 */
[----:B--2---:R-:W-:Y:S01]  /*44a0*/  ISETP.NE.U32.AND P0, PT, R2, RZ, PT ;  /* 0x000000ff0200720c */ /* 0x004fe20003f05070 */
[----:B------:R-:W2:Y:S03]  /*44b0*/  LDCU UR4, c[0x0][0xc30] ;  /* 0x00018600ff0477ac */ /* 0x000ea60008000800 */
[----:B------:R-:W-:Y:S01]  /*44c0*/  ISETP.NE.AND.EX P0, PT, R3, RZ, PT, P0 ;  /* 0x000000ff0300720c */ /* 0x000fe20003f05300 */
[----:B------:R-:W2:Y:S01]  /*44d0*/  LDCU.128 UR40, c[0x0][0xa90] ;  /* 0x00015200ff2877ac */ /* 0x000ea20008000c00 */
[----:B------:R-:W2:Y:S01]  /*44e0*/  LDC.64 R2, c[0x0][0x990] ;  /* 0x00026400ff027b82 */ /* 0x000ea20000000a00 */
[----:B------:R-:W-:Y:S01]  /*44f0*/  UMOV UR24, 0x400 ;  /* 0x0000040000187882 */ /* 0x000fe20000000000 */
[----:B----4-:R-:W-:-:S02]  /*4500*/  UIMAD.WIDE.U32 UR8, UR26, UR31, URZ ;  /* 0x0000001f1a0872a5 */ /* 0x010fc4000f8e00ff */
[----:B-1----:R-:W-:Y:S02]  /*4510*/  ULEA UR24, UR6, UR24, 0x18 ;  /* 0x0000001806187291 */ /* 0x002fe4000f8ec0ff */
[----:B---3--:R-:W-:Y:S02]  /*4520*/  UIMAD.WIDE.U32 UR6, UR27, UR28, URZ ;  /* 0x0000001c1b0672a5 */ /* 0x008fe4000f8e00ff */
[----:B------:R-:W-:Y:S02]  /*4530*/  UISETP.NE.AND UP5, UPT, UR32, 0x1, UPT ;  /* 0x000000012000788c */ /* 0x000fe4000bfa5270 */
[----:B------:R-:W-:Y:S02]  /*4540*/  UIADD3 UR36, UPT, UPT, UR24, 0x118, URZ ;  /* 0x0000011818247890 */ /* 0x000fe4000fffe0ff */
[----:B------:R-:W-:Y:S01]  /*4550*/  UISETP.GE.AND UP0, UPT, UR39, 0x1, UPT ;  /* 0x000000012700788c */ /* 0x000fe2000bf06270 */
[----:B------:R-:W-:Y:S01]  /*4560*/  UMOV UR38, UR7 ;  /* 0x0000000700267c82 */ /* 0x000fe20008000000 */
[----:B------:R-:W-:Y:S01]  /*4570*/  UMOV UR37, UR9 ;  /* 0x0000000900257c82 */ /* 0x000fe20008000000 */
[----:B------:R-:W-:-:S02]  /*4580*/  UISETP.NE.AND UP1, UPT, UR17, 0x1, UPT ;  /* 0x000000011100788c */ /* 0x000fc4000bf25270 */
[----:B------:R-:W-:Y:S01]  /*4590*/  UISETP.NE.AND UP0, UPT, UR30, 0x1, UPT ;  /* 0x000000011e00788c */ /* 0x000fe2000bf05270 */
[----:B------:R-:W-:Y:S01]  /*45a0*/  UMOV UR23, URZ ;  /* 0x000000ff00177c82 */ /* 0x000fe20008000000 */
[----:B------:R-:W1:Y:S01]  /*45b0*/  LDCU UR48, c[0x0][0xaa0] ;  /* 0x00015400ff3077ac */ /* 0x000e620008000800 */
[----:B------:R-:W-:Y:S02]  /*45c0*/  UPLOP3.LUT UP4, UPT, UPT, UPT, UPT, 0x40, 0x4 ;  /* 0x000000000004789c */ /* 0x000fe40003f8e870 */
[----:B------:R-:W-:Y:S01]  /*45d0*/  UISETP.NE.AND UP6, UPT, UR39, 0x1, UPT ;  /* 0x000000012700788c */ /* 0x000fe2000bfc5270 */
[----:B------:R-:W3:Y:S01]  /*45e0*/  LDCU.64 UR18, c[0x0][0xc28] ;  /* 0x00018500ff1277ac */ /* 0x000ee20008000a00 */
[----:B--2---:R-:W-:Y:S02]  /*45f0*/  UISETP.NE.AND UP2, UPT, UR4, 0x1, UPT ;  /* 0x000000010400788c */ /* 0x004fe4000bf45270 */
[----:B------:R-:W-:Y:S02]  /*4600*/  UPRMT UR36, URZ, 0x654, UR36 ;  /* 0x00000654ff247896 */ /* 0x000fe40008000024 */
[----:B------:R-:W-:-:S02]  /*4610*/  USHF.R.U32.HI UR38, URZ, UR29, UR38 ;  /* 0x0000001dff267299 */ /* 0x000fc40008011626 */
[----:B------:R-:W-:Y:S02]  /*4620*/  USHF.R.U32.HI UR37, URZ, UR47, UR37 ;  /* 0x0000002fff257299 */ /* 0x000fe40008011625 */
[----:B------:R-:W-:Y:S02]  /*4630*/  UISETP.NE.AND UP1, UPT, UR35, 0x1, UPT ;  /* 0x000000012300788c */ /* 0x000fe4000bf25270 */
[----:B------:R-:W-:Y:S01]  /*4640*/  UISETP.NE.AND UP0, UPT, UR42, 0x1, UPT ;  /* 0x000000012a00788c */ /* 0x000fe2000bf05270 */
[----:B------:R-:W-:-:S10]  /*4650*/  VOTEU.ANY UP5, P0 ;  /* 0x0000000000ff7886 */ /* 0x000fd400000a0100 */
.L_x_78:
[----:B------:R-:W-:Y:S04]  /*4660*/  SHF.L.U32 R4, R10, 0x1f, RZ ;  /* 0x0000001f0a047819 */ /* 0x000fe800000006ff */
[----:B--2---:R-:W2:Y:S02]  /*4670*/  SYNCS.PHASECHK.TRANS64.TRYWAIT P0, [UR24+0x110], R4 ;  /* 0x00011004ff0075a7 */ /* 0x004ea40008001118 */
[----:B--2---:R-:W-:Y:S05]  /*4680*/  @!P0 BRA `(.L_x_70) ;  /* 0x00000040000c8947 */ /* 0x004fea0003800000 */
.L_x_159:
[----:B--2---:R-:W2:Y:S01]  /*4690*/  LDS.128 R4, [UR24+0x150] ;  /* 0x00015018ff047984 */ /* 0x004ea20008000c00 */
[----:B------:R-:W-:Y:S01]  /*46a0*/  UISETP.GE.AND UP0, UPT, UR39, 0x1, UPT ;  /* 0x000000012700788c */ /* 0x000fe2000bf06270 */
[----:B------:R-:W-:Y:S01]  /*46b0*/  @!PT LDS RZ, [RZ] ;  /* 0x00000000fffff984 */ /* 0x000fe20000000800 */
[----:B------:R-:W-:Y:S01]  /*46c0*/  @!PT LDS RZ, [RZ] ;  /* 0x00000000fffff984 */ /* 0x000fe20000000800 */
[----:B------:R-:W-:Y:S01]  /*46d0*/  @!PT LDS RZ, [RZ] ;  /* 0x00000000fffff984 */ /* 0x000fe20000000800 */
[----:B------:R-:W-:Y:S01]  /*46e0*/  @!PT LDS RZ, [RZ] ;  /* 0x00000000fffff984 */ /* 0x000fe20000000800 */
[----:B------:R4:W-:Y:S06]  /*46f0*/  MEMBAR.ALL.CTA ;  /* 0x0000000000007992 */ /* 0x0009ec0000008000 */
[----:B----4-:R-:W4:Y:S02]  /*4700*/  FENCE.VIEW.ASYNC.S ;  /* 0x00000000000073c6 */ /* 0x010f240000000000 */
[----:B----4-:R-:W-:Y:S01]  /*4710*/  SYNCS.ARRIVE.TRANS64.RED.A1T0 RZ, [UR36], RZ ;  /* 0x000000ffffff79a7 */ /* 0x010fe20008100424 */
[----:B--2---:R-:W-:Y:S11]  /*4720*/  LOP3.LUT P0, RZ, R6, 0x1, RZ, 0xc0, !PT ;  /* 0x0000000106ff7812 */ /* 0x004ff6000780c0ff */
[----:B------:R-:W-:Y:S02]  /*4730*/  @!UPT UIADD3 URZ, UPT, UPT, URZ, URZ, URZ ;  /* 0x000000fffffff290 */ /* 0x000fe4000fffe0ff */
[----:B------:R-:W-:Y:S01]  /*4740*/  VOTEU.ANY UP1, P0 ;  /* 0x0000000000ff7886 */ /* 0x000fe20000020100 */
[----:B------:R-:W-:Y:S11]  /*4750*/  PLOP3.LUT P0, PT, PT, PT, UP1, 0x80, 0x8 ;  /* 0x000000000008781c */ /* 0x000ff60003f0f018 */
[----:B------:R-:W-:Y:S02]  /*4760*/  @!UPT UIADD3 URZ, UPT, UPT, URZ, URZ, URZ ;  /* 0x000000fffffff290 */ /* 0x000fe4000fffe0ff */
[----:B------:R-:W-:Y:S02]  /*4770*/  @P0 MOV R8, R4 ;  /* 0x0000000400080202 */ /* 0x000fe40000000f00 */
[----:B------:R-:W-:Y:S02]  /*4780*/  @P0 LOP3.LUT R0, R5, 0xffff, RZ, 0xc0, !PT ;  /* 0x0000ffff05000812 */ /* 0x000fe400078ec0ff */
[----:B------:R-:W-:Y:S02]  /*4790*/  @P0 R2UR UR5, R8 ;  /* 0x00000000080502ca */ /* 0x000fe400000e0000 */
[----:B------:R-:W-:Y:S11]  /*47a0*/  @P0 R2UR UR4, R0 ;  /* 0x00000000000402ca */ /* 0x000ff600000e0000 */
[----:B------:R-:W-:Y:S02]  /*47b0*/  @UP1 UMOV UR16, UR5 ;  /* 0x0000000500101c82 */ /* 0x000fe40008000000 */
[----:B------:R-:W-:Y:S01]  /*47c0*/  @UP1 UMOV UR15, UR4 ;  /* 0x00000004000f1c82 */ /* 0x000fe20008000000 */
[----:B------:R-:W-:Y:S05]  /*47d0*/  BRA.U !UP0, `(.L_x_71) ;  /* 0x0000000108b47547 */ /* 0x000fea000b800000 */
[----:B------:R-:W-:Y:S02]  /*47e0*/  UIMAD.WIDE.U32 UR8, UR15, UR31, URZ ;  /* 0x0000001f0f0872a5 */ /* 0x000fe4000f8e00ff */
[----:B------:R-:W-:Y:S02]  /*47f0*/  UP2UR UR14, UPR, URZ, 0x2 ;  /* 0x00000002ff0e7883 */ /* 0x000fe40008000000 */
[----:B------:R-:W-:Y:S02]  /*4800*/  UISETP.NE.AND UP1, UPT, UR30, 0x1, UPT ;  /* 0x000000011e00788c */ /* 0x000fe4000bf25270 */
[----:B------:R-:W-:Y:S02]  /*4810*/  UIMAD.WIDE.U32 UR10, UR16, UR28, URZ ;  /* 0x0000001c100a72a5 */ /* 0x000fe4000f8e00ff */
[----:B------:R-:W-:Y:S02]  /*4820*/  USEL UR4, UR26, UR37, !UP1 ;  /* 0x000000251a047287 */ /* 0x000fe4000c800000 */
[----:B------:R-:W-:Y:S02]  /*4830*/  UISETP.NE.AND UP0, UPT, UR17, 0x1, UPT ;  /* 0x000000011100788c */ /* 0x000fe4000bf05270 */
[----:B---3--:R-:W-:Y:S02]  /*4840*/  UIMAD.WIDE.U32 UR12, UR4, UR18, URZ ;  /* 0x00000012040c72a5 */ /* 0x008fe4000f8e00ff */
[----:B------:R-:W-:Y:S01]  /*4850*/  USEL UR7, UR27, UR38, !UP0 ;  /* 0x000000261b077287 */ /* 0x000fe2000c000000 */
[----:B------:R-:W-:Y:S02]  /*4860*/  UMOV UR5, UR9 ;  /* 0x0000000900057c82 */ /* 0x000fe40008000000 */
[----:B------:R-:W-:Y:S02]  /*4870*/  USHF.R.U32.HI UR6, URZ, UR47, UR5 ;  /* 0x0000002fff067299 */ /* 0x000fe40008011605 */
[----:B------:R-:W-:Y:S02]  /*4880*/  UIMAD.WIDE.U32 UR20, UR7, UR18, URZ ;  /* 0x00000012071472a5 */ /* 0x000fe4000f8e00ff */
[----:B------:R-:W-:Y:S02]  /*4890*/  USEL UR6, UR15, UR6, !UP1 ;  /* 0x000000060f067287 */ /* 0x000fe4000c800000 */
[----:B------:R-:W-:Y:S01]  /*48a0*/  UISETP.NE.AND UP1, UPT, UR14, URZ, UPT ;  /* 0x000000ff0e00728c */ /* 0x000fe2000bf25270 */
[----:B------:R-:W-:Y:S01]  /*48b0*/  UMOV UR5, UR11 ;  /* 0x0000000b00057c82 */ /* 0x000fe20008000000 */
[----:B------:R-:W-:Y:S02]  /*48c0*/  UIMAD.WIDE.U32 UR10, UR6, UR18, URZ ;  /* 0x00000012060a72a5 */ /* 0x000fe4000f8e00ff */
[----:B------:R-:W-:Y:S03]  /*48d0*/  USHF.R.U32.HI UR8, URZ, UR29, UR5 ;  /* 0x0000001dff087299 */ /* 0x000fe60008011605 */
[----:B------:R-:W-:Y:S02]  /*48e0*/  UMOV UR5, UR13 ;  /* 0x0000000d00057c82 */ /* 0x000fe40008000000 */
[----:B------:R-:W-:Y:S03]  /*48f0*/  @UP6 USHF.R.U32.HI UR4, URZ, UR19, UR5 ;  /* 0x00000013ff046299 */ /* 0x000fe60008011605 */
[----:B------:R-:W-:Y:S01]  /*4900*/  UMOV UR5, UR21 ;  /* 0x0000001500057c82 */ /* 0x000fe20008000000 */
[----:B------:R-:W-:Y:S02]  /*4910*/  UIMAD UR4, UR39, UR4, URZ ;  /* 0x00000004270472a4 */ /* 0x000fe4000f8e02ff */
[----:B------:R-:W-:Y:S02]  /*4920*/  @UP6 USHF.R.U32.HI UR7, URZ, UR19, UR5 ;  /* 0x00000013ff076299 */ /* 0x000fe40008011605 */
[----:B------:R-:W-:Y:S02]  /*4930*/  USEL UR5, UR16, UR8, !UP0 ;  /* 0x0000000810057287 */ /* 0x000fe4000c000000 */
[----:B------:R-:W-:Y:S02]  /*4940*/  UIMAD UR8, UR39, UR7, URZ ;  /* 0x00000007270872a4 */ /* 0x000fe4000f8e02ff */
[----:B------:R-:W-:Y:S03]  /*4950*/  UISETP.GE.AND UP0, UPT, UR6, UR4, UPT ;  /* 0x000000040600728c */ /* 0x000fe6000bf06270 */
[----:B------:R-:W-:Y:S01]  /*4960*/  UMOV UR4, UR11 ;  /* 0x0000000b00047c82 */ /* 0x000fe20008000000 */
[----:B------:R-:W-:Y:S02]  /*4970*/  UISETP.GE.OR UP0, UPT, UR5, UR8, UP0 ;  /* 0x000000080500728c */ /* 0x000fe40008706670 */
[----:B------:R-:W-:Y:S02]  /*4980*/  USHF.R.U32.HI UR4, URZ, UR19, UR4 ;  /* 0x00000013ff047299 */ /* 0x000fe40008011604 */
[----:B------:R-:W-:Y:S02]  /*4990*/  UIMAD.WIDE.U32 UR8, UR5, UR18, URZ ;  /* 0x00000012050872a5 */ /* 0x000fe4000f8e00ff */
[----:B------:R-:W-:Y:S04]  /*49a0*/  USEL UR10, UR6, UR4, !UP6 ;  /* 0x00000004060a7287 */ /* 0x000fe8000f000000 */
[----:B------:R-:W-:Y:S01]  /*49b0*/  UIADD3 UR11, UPT, UPT, -UR10, URZ, URZ ;  /* 0x000000ff0a0b7290 */ /* 0x000fe2000fffe1ff */
[----:B------:R-:W-:Y:S02]  /*49c0*/  @!UP0 UMOV UR4, UR9 ;  /* 0x0000000900048c82 */ /* 0x000fe40008000000 */
[----:B------:R-:W-:Y:S02]  /*49d0*/  @!UP0 USHF.R.U32.HI UR4, URZ, UR19, UR4 ;  /* 0x00000013ff048299 */ /* 0x000fe40008011604 */
[----:B------:R-:W-:Y:S02]  /*49e0*/  UIMAD UR8, UR39, UR11, UR6 ;  /* 0x0000000b270872a4 */ /* 0x000fe4000f8e0206 */
[----:B------:R-:W-:Y:S04]  /*49f0*/  @!UP0 USEL UR4, UR5, UR4, !UP6 ;  /* 0x0000000405048287 */ /* 0x000fe8000f000000 */
[----:B------:R-:W-:Y:S02]  /*4a00*/  @!UP0 UIMAD UR8, UR7, UR8, UR4 ;  /* 0x00000008070882a4 */ /* 0x000fe4000f8e0204 */
[----:B------:R-:W-:Y:S02]  /*4a10*/  @!UP0 UIADD3 UR9, UPT, UPT, UR10, -UR4, URZ ;  /* 0x800000040a098290 */ /* 0x000fe4000fffe0ff */
[----:B------:R-:W-:Y:S02]  /*4a20*/  UIADD3 UR4, UPT, UPT, -UR5, URZ, URZ ;  /* 0x000000ff05047290 */ /* 0x000fe4000fffe1ff */
[----:B------:R-:W-:Y:S02]  /*4a30*/  UIADD3 UR7, UPT, UPT, -UR6, URZ, URZ ;  /* 0x000000ff06077290 */ /* 0x000fe4000fffe1ff */
[----:B------:R-:W-:Y:S02]  /*4a40*/  @!UP0 UIMAD UR6, UR9, UR39, UR5 ;  /* 0x00000027090682a4 */ /* 0x000fe4000f8e0205 */
[----:B------:R-:W-:Y:S02]  /*4a50*/  UIMAD UR16, UR17, UR4, UR16 ;  /* 0x00000004111072a4 */ /* 0x000fe4000f8e0210 */
[----:B------:R-:W-:Y:S01]  /*4a60*/  UIMAD UR15, UR30, UR7, UR15 ;  /* 0x000000071e0f72a4 */ /* 0x000fe2000f8e020f */
[----:B------:R-:W-:Y:S02]  /*4a70*/  @!UP0 UMOV UR5, UR8 ;  /* 0x0000000800058c82 */ /* 0x000fe40008000000 */
[----:B------:R-:W-:Y:S02]  /*4a80*/  UIMAD UR16, UR5, UR17, UR16 ;  /* 0x00000011051072a4 */ /* 0x000fe4000f8e0210 */
[----:B------:R-:W-:Y:S11]  /*4a90*/  UIMAD UR15, UR6, UR30, UR15 ;  /* 0x0000001e060f72a4 */ /* 0x000ff6000f8e020f */
[----:B------:R-:W-:Y:S01]  /*4aa0*/  @!UPT UIADD3 URZ, UPT, UPT, URZ, URZ, URZ ;  /* 0x000000fffffff290 */ /* 0x000fe2000fffe0ff */
.L_x_71:
[----:B------:R-:W2:Y:S01]  /*4ab0*/  @!UP2 LDCU.128 UR8, c[0x0][0xc10] ;  /* 0x00018200ff08a7ac */ /* 0x000ea20008000c00 */
[C---:B------:R-:W-:Y:S02]  /*4ac0*/  ISETP.NE.U32.AND P2, PT, R2.reuse, RZ, PT ;  /* 0x000000ff0200720c */ /* 0x040fe40003f45070 */
[----:B------:R-:W-:Y:S02]  /*4ad0*/  ISETP.NE.U32.AND P1, PT, R2, RZ, PT ;  /* 0x000000ff0200720c */ /* 0x000fe40003f25070 */
[C---:B------:R-:W-:Y:S02]  /*4ae0*/  ISETP.NE.AND.EX P2, PT, R3.reuse, RZ, PT, P2 ;  /* 0x000000ff0300720c */ /* 0x040fe40003f45320 */
[----:B------:R-:W-:Y:S01]  /*4af0*/  ISETP.NE.AND.EX P1, PT, R3, RZ, PT, P1 ;  /* 0x000000ff0300720c */ /* 0x000fe20003f25310 */
[----:B------:R-:W4:Y:S01]  /*4b00*/  @!UP2 LDCU UR5, c[0x0][0xc0c] ;  /* 0x00018180ff05a7ac */ /* 0x000f220008000800 */
[----:B------:R-:W-:Y:S02]  /*4b10*/  USHF.L.U32 UR25, UR22, 0x6, URZ ;  /* 0x0000000616197899 */ /* 0x000fe400080006ff */
[----:B--2---:R-:W-:Y:S07]  /*4b20*/  UIMAD.WIDE.U32 UR6, UR16, UR8, URZ ;  /* 0x00000008100672a5 */ /* 0x004fee000f8e00ff */
[----:B------:R-:W-:Y:S01]  /*4b30*/  @!UP2 UMOV UR4, UR7 ;  /* 0x000000070004ac82 */ /* 0x000fe20008000000 */
[----:B----4-:R-:W-:Y:S02]  /*4b40*/  @!UP2 UISETP.NE.AND UP0, UPT, UR5, 0x1, UPT ;  /* 0x000000010500a88c */ /* 0x010fe4000bf05270 */
[----:B------:R-:W-:Y:S02]  /*4b50*/  @!UP2 USHF.R.U32.HI UR4, URZ, UR9, UR4 ;  /* 0x00000009ff04a299 */ /* 0x000fe40008011604 */
[----:B------:R-:W-:Y:S02]  /*4b60*/  UIMAD.WIDE.U32 UR6, UR15, UR11, URZ ;  /* 0x0000000b0f0672a5 */ /* 0x000fe4000f8e00ff */
[----:B------:R-:W-:Y:S02]  /*4b70*/  @!UP2 USEL UR8, UR16, UR4, !UP0 ;  /* 0x000000041008a287 */ /* 0x000fe4000c000000 */
[----:B------:R-:W-:Y:S03]  /*4b80*/  @!UP2 UISETP.NE.AND UP0, UPT, UR10, 0x1, UPT ;  /* 0x000000010a00a88c */ /* 0x000fe6000bf05270 */
[----:B------:R-:W-:Y:S02]  /*4b90*/  @!UP2 UMOV UR6, UR7 ;  /* 0x000000070006ac82 */ /* 0x000fe40008000000 */
[----:B------:R-:W2:Y:S02]  /*4ba0*/  @!UP2 LDCU UR4, c[0x0][0xc20] ;  /* 0x00018400ff04a7ac */ /* 0x000ea40008000800 */
[----:B--2---:R-:W-:Y:S04]  /*4bb0*/  @!UP2 USHF.R.U32.HI UR6, URZ, UR4, UR6 ;  /* 0x00000004ff06a299 */ /* 0x004fe80008011606 */
[----:B------:R-:W-:Y:S04]  /*4bc0*/  @!UP2 USEL UR6, UR15, UR6, !UP0 ;  /* 0x000000060f06a287 */ /* 0x000fe8000c000000 */
[----:B------:R-:W-:Y:S02]  /*4bd0*/  @!UP2 UIADD3 UR4, UPT, UPT, -UR8, UR6, URZ ;  /* 0x000000060804a290 */ /* 0x000fe4000fffe1ff */
[----:B------:R-:W-:Y:S02]  /*4be0*/  @!UP2 UIADD3 UR6, UPT, UPT, UR8, -UR6, URZ ;  /* 0x800000060806a290 */ /* 0x000fe4000fffe0ff */
[----:B------:R-:W-:Y:S02]  /*4bf0*/  @!UP2 UIMAD UR16, UR4, UR5, UR16 ;  /* 0x000000050410a2a4 */ /* 0x000fe4000f8e0210 */
[----:B------:R-:W-:Y:S01]  /*4c00*/  @!UP2 UIMAD UR15, UR6, UR10, UR15 ;  /* 0x0000000a060fa2a4 */ /* 0x000fe2000f8e020f */
[----:B------:R-:W-:Y:S11]  /*4c10*/  BRA.U UP4, `(.L_x_72) ;  /* 0x0000000104107547 */ /* 0x000ff6000b800000 */
[----:B------:R-:W-:Y:S04]  /*4c20*/  MOV R8, UR46 ;  /* 0x0000002e00087c02 */ /* 0x000fe80008000f00 */
[----:B------:R-:W-:Y:S04]  /*4c30*/  SHF.L.U32 R8, R8, 0x1f, RZ ;  /* 0x0000001f08087819 */ /* 0x000fe800000006ff */
[----:B------:R-:W2:Y:S02]  /*4c40*/  SYNCS.PHASECHK.TRANS64.TRYWAIT P3, [UR24+0x108], R8 ;  /* 0x00010808ff0075a7 */ /* 0x000ea40008061118 */
[----:B--2---:R-:W-:Y:S05]  /*4c50*/  @!P3 BRA `(.L_x_73) ;  /* 0x0000003800b0b947 */ /* 0x004fea0003800000 */
.L_x_72:
[----:B------:R-:W-:Y:S05]  /*4c60*/  @!P2 BRA `(.L_x_74) ;  /* 0x000000000030a947 */ /* 0x000fea0003800000 */
[----:B------:R-:W-:Y:S01]  /*4c70*/  UPLOP3.LUT UP3, UPT, UPT, UPT, UP5, 0x80, 0x8 ;  /* 0x000000000008789c */ /* 0x000fe20003f6f050 */
[----:B------:R-:W-:Y:S01]  /*4c80*/  HFMA2 R51, -RZ, RZ, 0, 5.9604644775390625e-08 ;  /* 0x00000001ff337431 */ /* 0x000fe200000001ff */
[----:B------:R-:W4:Y:S04]  /*4c90*/  LDCU.64 UR4, c[0x0][0x358] ;  /* 0x00006b00ff0477ac */ /* 0x000f280008000a00 */
[----:B------:R-:W-:Y:S11]  /*4ca0*/  PLOP3.LUT P2, PT, PT, PT, UP3, 0x80, 0x8 ;  /* 0x000000000008781c */ /* 0x000ff60003f4f038 */
[----:B------:R-:W-:Y:S02]  /*4cb0*/  @!UPT UIADD3 URZ, UPT, UPT, URZ, URZ, URZ ;  /* 0x000000fffffff290 */ /* 0x000fe4000fffe0ff */
[----:B------:R-:W1:Y:S01]  /*4cc0*/  @P2 LDC.64 R14, c[0x0][0x988] ;  /* 0x00026200ff0e2b82 */ /* 0x000e620000000a00 */
[----:B--2---:R-:W-:Y:S04]  /*4cd0*/  @P2 IMAD R0, R16, R2, RZ ;  /* 0x0000000210002224 */ /* 0x004fe800078e02ff */
[----:B-1----:R-:W-:Y:S01]  /*4ce0*/  @P2 IMAD.WIDE R14, R0, 0x4, R14 ;  /* 0x00000004000e2825 */ /* 0x002fe200078e020e */
[----:B------:R-:W-:Y:S04]  /*4cf0*/  MOV R0, 0x1 ;  /* 0x0000000100007802 */ /* 0x000fe80000000f00 */
[----:B----45:R4:W5:Y:S01]  /*4d00*/  @P2 LDG.E R26, desc[UR4][R14.64] ;  /* 0x000000040e1a2981 */ /* 0x030962000c1e1900 */
[----:B------:R-:W-:Y:S01]  /*4d10*/  @!P2 PRMT R51, R0, 0x7610, R51 ;  /* 0x000076100033a816 */ /* 0x000fe20000000033 */
[----:B----4-:R-:W1:Y:S06]  /*4d20*/  @!P2 LDC R26, c[0x0][0x980] ;  /* 0x00026000ff1aab82 */ /* 0x010e6c0000000800 */
.L_x_74:
[----:B-1---5:R-:W-:Y:S01]  /*4d30*/  @!P1 FSETP.EQ.AND P2, PT, R26, RZ, PT ;  /* 0x000000ff1a00920b */ /* 0x022fe20003f42000 */
[----:B------:R-:W-:Y:S01]  /*4d40*/  @!UPT UIADD3 URZ, UPT, UPT, URZ, URZ, URZ ;  /* 0x000000fffffff290 */ /* 0x000fe2000fffe0ff */
[----:B------:R-:W-:Y:S11]  /*4d50*/  @!P1 BRA `(.L_x_75) ;  /* 0x0000000000149947 */ /* 0x000ff60003800000 */
[----:B------:R-:W-:Y:S02]  /*4d60*/  LOP3.LUT P1, RZ, R51, 0xff, RZ, 0xc0, !PT ;  /* 0x000000ff33ff7812 */ /* 0x000fe4000782c0ff */
[----:B------:R-:W-:Y:S04]  /*4d70*/  PLOP3.LUT P2, PT, PT, PT, UP3, 0x80, 0x8 ;  /* 0x000000000008781c */ /* 0x000fe80003f4f038 */
[----:B------:R-:W-:Y:S07]  /*4d80*/  PLOP3.LUT P2, PT, P2, PT, PT, 0x8, 0x80 ;  /* 0x000000000080781c */ /* 0x000fee000174e170 */
[----:B------:R-:W-:Y:S11]  /*4d90*/  @P1 FSETP.EQ.AND P2, PT, R26, RZ, PT ;  /* 0x000000ff1a00120b */ /* 0x000ff60003f42000 */
[----:B------:R-:W-:Y:S02]  /*4da0*/  @!UPT UIADD3 URZ, UPT, UPT, URZ, URZ, URZ ;  /* 0x000000fffffff290 */ /* 0x000fe4000fffe0ff */
.L_x_75:
[----:B------:R-:W-:Y:S01]  /*4db0*/  ULEA UR7, UR23, UR24, 0x3 ;  /* 0x0000001817077291 */ /* 0x000fe2000f8e18ff */
[----:B------:R-:W-:Y:S01]  /*4dc0*/  SHF.L.U32 R14, R11, 0x1f, RZ ;  /* 0x0000001f0b0e7819 */ /* 0x000fe200000006ff */
[----:B------:R-:W-:Y:S02]  /*4dd0*/  USHF.L.U32 UR11, UR51, 0x6, URZ ;  /* 0x00000006330b7899 */ /* 0x000fe400080006ff */
[----:B------:R-:W-:Y:S02]  /*4de0*/  UISETP.NE.AND UP0, UPT, UR32, 0x1, UPT ;  /* 0x000000012000788c */ /* 0x000fe4000bf05270 */
[----:B------:R-:W-:Y:S01]  /*4df0*/  UIMAD.WIDE.U32 UR4, UR11, UR33, URZ ;  /* 0x000000210b0472a5 */ /* 0x000fe2000f8e00ff */
[----:B------:R-:W-:Y:S02]  /*4e00*/  ELECT P3, URZ, PT ;  /* 0x0000000000ff782f */ /* 0x000fe40003860000 */
[----:B------:R-:W1:Y:S02]  /*4e10*/  SYNCS.PHASECHK.TRANS64.TRYWAIT P1, [UR7+0xe8], R14 ;  /* 0x0000e80eff0075a7 */ /* 0x000e640008021107 */
[----:B------:R-:W-:Y:S02]  /*4e20*/  PLOP3.LUT P2, PT, P2, P3, PT, 0xf2, 0x2f ;  /* 0x00000000002f781c */ /* 0x000fe40001747e72 */
[----:B------:R-:W-:Y:S02]  /*4e30*/  UMOV UR4, UR5 ;  /* 0x0000000500047c82 */ /* 0x000fe40008000000 */
[----:B------:R-:W-:Y:S04]  /*4e40*/  USHF.R.U32.HI UR4, URZ, UR34, UR4 ;  /* 0x00000022ff047299 */ /* 0x000fe80008011604 */
[----:B------:R-:W-:Y:S02]  /*4e50*/  USEL UR12, UR11, UR4, !UP0 ;  /* 0x000000040b0c7287 */ /* 0x000fe4000c000000 */
[----:B------:R-:W-:Y:S02]  /*4e60*/  UISETP.NE.AND UP0, UPT, UR35, 0x1, UPT ;  /* 0x000000012300788c */ /* 0x000fe4000bf05270 */
[----:B------:R-:W-:Y:S02]  /*4e70*/  UIMAD.WIDE.U32 UR4, UR12, UR40, URZ ;  /* 0x000000280c0472a5 */ /* 0x000fe4000f8e00ff */
[----:B------:R-:W-:Y:S01]  /*4e80*/  UIADD3 UR6, UPT, UPT, -UR12, URZ, URZ ;  /* 0x000000ff0c067290 */ /* 0x000fe2000fffe1ff */
[----:B--2---:R-:W-:Y:S03]  /*4e90*/  @!P2 IMAD.MOV.U32 R0, RZ, 0x20, RZ ;  /* 0x00000020ff00a824 */ /* 0x004fe600078e00ff */
[----:B------:R-:W-:Y:S01]  /*4ea0*/  UIMAD UR11, UR32, UR6, UR11 ;  /* 0x00000006200b72a4 */ /* 0x000fe2000f8e020b */
[----:B------:R-:W-:Y:S01]  /*4eb0*/  @!P2 IMAD.MOV.U32 R0, RZ, 0x400, R0 ;  /* 0x00000400ff00a824 */ /* 0x000fe200078e0000 */
[----:B------:R-:W-:Y:S02]  /*4ec0*/  UMOV UR4, UR5 ;  /* 0x0000000500047c82 */ /* 0x000fe40008000000 */
[----:B------:R-:W-:Y:S04]  /*4ed0*/  USHF.R.U32.HI UR4, URZ, UR41, UR4 ;  /* 0x00000029ff047299 */ /* 0x000fe80008011604 */
[----:B------:R-:W-:Y:S02]  /*4ee0*/  USEL UR13, UR12, UR4, !UP0 ;  /* 0x000000040c0d7287 */ /* 0x000fe4000c000000 */
[----:B------:R-:W-:Y:S02]  /*4ef0*/  UISETP.NE.AND UP0, UPT, UR42, 0x1, UPT ;  /* 0x000000012a00788c */ /* 0x000fe4000bf05270 */
[----:B------:R-:W-:Y:S07]  /*4f00*/  UIMAD.WIDE.U32 UR4, UR13, UR43, URZ ;  /* 0x0000002b0d0472a5 */ /* 0x000fee000f8e00ff */
[----:B------:R-:W-:Y:S02]  /*4f10*/  UMOV UR4, UR5 ;  /* 0x0000000500047c82 */ /* 0x000fe40008000000 */
[----:B------:R-:W-:Y:S04]  /*4f20*/  USHF.R.U32.HI UR4, URZ, UR48, UR4 ;  /* 0x00000030ff047299 */ /* 0x000fe80008011604 */
[----:B------:R-:W-:Y:S02]  /*4f30*/  USEL UR14, UR13, UR4, !UP0 ;  /* 0x000000040d0e7287 */ /* 0x000fe4000c000000 */
[----:B------:R-:W-:Y:S02]  /*4f40*/  UIADD3 UR4, UPT, UPT, -UR13, URZ, URZ ;  /* 0x000000ff0d047290 */ /* 0x000fe4000fffe1ff */
[----:B------:R-:W-:Y:S02]  /*4f50*/  UIADD3 UR5, UPT, UPT, -UR14, URZ, URZ ;  /* 0x000000ff0e057290 */ /* 0x000fe4000fffe1ff */
[----:B------:R-:W-:Y:S02]  /*4f60*/  UIMAD UR12, UR35, UR4, UR12 ;  /* 0x00000004230c72a4 */ /* 0x000fe4000f8e020c */
[----:B------:R-:W-:Y:S01]  /*4f70*/  UIMAD UR13, UR42, UR5, UR13 ;  /* 0x000000052a0d72a4 */ /* 0x000fe2000f8e020d */
[----:B-1----:R-:W-:Y:S11]  /*4f80*/  @!P1 BRA `(.L_x_76) ;  /* 0x0000003400fc9947 */ /* 0x002ff60003800000 */
.L_x_162:
[----:B------:R-:W2:Y:S01]  /*4f90*/  S2UR UR49, SR_CgaCtaId ;  /* 0x00000000003179c3 */ /* 0x000ea20000008800 */
[----:B------:R-:W-:Y:S01]  /*4fa0*/  @!P2 R2UR UR4, R0 ;  /* 0x000000000004a2ca */ /* 0x000fe200000e0000 */
[----:B------:R-:W-:Y:S01]  /*4fb0*/  VOTEU.ALL UP0, P2 ;  /* 0x0000000000ff7886 */ /* 0x000fe20001000000 */
[----:B-1----:R-:W-:Y:S02]  /*4fc0*/  @!P2 IADD3 R8, P1, PT, R12, 0x680, RZ ;  /* 0x000006800c08a810 */ /* 0x002fe40007f3e0ff */
[----:B------:R-:W-:Y:S02]  /*4fd0*/  @P0 SHF.R.U32.HI R16, RZ, 0x10, R5 ;  /* 0x00000010ff100819 */ /* 0x000fe40000011605 */
[----:B------:R-:W-:Y:S01]  /*4fe0*/  @!P2 R2UR UR6, R8 ;  /* 0x000000000806a2ca */ /* 0x000fe200000e0000 */
[----:B------:R-:W-:Y:S01]  /*4ff0*/  @!P2 IMAD.X R0, RZ, RZ, R13, P1 ;  /* 0x000000ffff00a224 */ /* 0x000fe200008e060d */
[----:B------:R-:W-:Y:S04]  /*5000*/  @!UP0 ULEA UR5, UR23, UR24, 0xc ;  /* 0x0000001817058291 */ /* 0x000fe8000f8e60ff */
[----:B------:R-:W-:Y:S02]  /*5010*/  @!UP0 UIADD3 UR8, UPT, UPT, UR5, 0x200, URZ ;  /* 0x0000020005088890 */ /* 0x000fe4000fffe0ff */
[----:B------:R-:W-:Y:S01]  /*5020*/  @!UP0 UPRMT UR22, UR4, 0x5410, URZ ;  /* 0x0000541004168896 */ /* 0x000fe200080000ff */
[----:B------:R-:W-:Y:S01]  /*5030*/  @!P2 R2UR UR4, R0 ;  /* 0x000000000004a2ca */ /* 0x000fe200000e0000 */
[----:B------:R-:W-:Y:S01]  /*5040*/  UIADD3 UR5, UPT, UPT, UR23, 0x1, URZ ;  /* 0x0000000117057890 */ /* 0x000fe2000fffe0ff */
[----:B------:R-:W-:Y:S02]  /*5050*/  @!P2 IMAD.MOV.U32 R0, RZ, RZ, 0x1000 ;  /* 0x00001000ff00a424 */ /* 0x000fe400078e00ff */
[----:B------:R-:W-:Y:S01]  /*5060*/  IMAD.U32 R14, RZ, RZ, UR6 ;  /* 0x00000006ff0e7e24 */ /* 0x000fe2000f8e00ff */
[----:B------:R-:W-:Y:S04]  /*5070*/  UISETP.NE.AND UP0, UPT, UR5, 0x3, UPT ;  /* 0x000000030500788c */ /* 0x000fe8000bf05270 */
[----:B------:R-:W-:Y:S01]  /*5080*/  @!P2 R2UR UR20, R14 ;  /* 0x000000000e14a2ca */ /* 0x000fe200000e0000 */
[----:B------:R-:W-:Y:S02]  /*5090*/  USEL UR5, UR5, URZ, UP0 ;  /* 0x000000ff05057287 */ /* 0x000fe40008000000 */
[----:B------:R-:W-:Y:S01]  /*50a0*/  USEL UR23, URZ, 0x1, UP0 ;  /* 0x00000001ff177887 */ /* 0x000fe20008000000 */
[----:B------:R-:W-:Y:S01]  /*50b0*/  IMAD.U32 R15, RZ, RZ, UR4 ;  /* 0x00000004ff0f7e24 */ /* 0x000fe2000f8e00ff */
[----:B------:R-:W-:Y:S01]  /*50c0*/  UIADD3 UR4, UPT, UPT, UR7, 0xd0, URZ ;  /* 0x000000d007047890 */ /* 0x000fe2000fffe0ff */
[----:B------:R-:W-:Y:S03]  /*50d0*/  VOTEU.ALL UP0, P2 ;  /* 0x0000000000ff7886 */ /* 0x000fe60001000000 */
[----:B------:R-:W-:Y:S01]  /*50e0*/  @!P2 R2UR UR21, R15 ;  /* 0x000000000f15a2ca */ /* 0x000fe200000e0000 */
[----:B--2---:R-:W-:Y:S01]  /*50f0*/  UPRMT UR6, UR49, 0x654, UR4 ;  /* 0x0000065431067896 */ /* 0x004fe20008000004 */
[----:B------:R-:W-:Y:S01]  /*5100*/  LOP3.LUT R11, R11, UR23, RZ, 0x3c, !PT ;  /* 0x000000170b0b7c12 */ /* 0x000fe2000f8e3cff */
[----:B------:R-:W-:Y:S01]  /*5110*/  @!UP0 UMOV UR9, UR4 ;  /* 0x0000000400098c82 */ /* 0x000fe20008000000 */
[----:B------:R-:W-:Y:S01]  /*5120*/  @!UP0 UMOV UR10, UR25 ;  /* 0x00000019000a8c82 */ /* 0x000fe20008000000 */
[----:B------:R-:W-:Y:S01]  /*5130*/  ULEA UR4, UR5, UR24, 0x3 ;  /* 0x0000001805047291 */ /* 0x000fe2000f8e18ff */
[----:B------:R-:W-:Y:S07]  /*5140*/  SHF.L.U32 R8, R11, 0x1f, RZ ;  /* 0x0000001f0b087819 */ /* 0x000fee00000006ff */
[----:B------:R1:W-:Y:S01]  /*5150*/  @!UP0 UTMALDG.5D.IM2COL [UR8], [UR20], UR22 ;  /* 0x00000008140083b4 */ /* 0x0003e20008060016 */
[----:B------:R1:W-:Y:S01]  /*5160*/  @!P2 SYNCS.ARRIVE.TRANS64.RED.A0TR RZ, [UR7+0xd0], R0 ;  /* 0x0000d000ffffa9a7 */ /* 0x0003e20008300407 */
[----:B------:R-:W-:Y:S01]  /*5170*/  SYNCS.ARRIVE.TRANS64.RED.A1T0 RZ, [UR6], RZ ;  /* 0x000000ffffff79a7 */ /* 0x000fe20008100406 */
[----:B------:R-:W2:Y:S02]  /*5180*/  SYNCS.PHASECHK.TRANS64.TRYWAIT P1, [UR4+0xe8], R8 ;  /* 0x0000e808ff0075a7 */ /* 0x000ea40008021104 */
[----:B-12---:R-:W-:Y:S05]  /*5190*/  @!P1 BRA `(.L_x_77) ;  /* 0x0000003400909947 */ /* 0x006fea0003800000 */
.L_x_164:
[----:B------:R-:W2:Y:S01]  /*51a0*/  S2UR UR21, SR_CgaCtaId ;  /* 0x00000000001579c3 */ /* 0x000ea20000008800 */
[----:B------:R-:W-:Y:S01]  /*51b0*/  UIADD3 UR6, UPT, UPT, UR5, 0x1, URZ ;  /* 0x0000000105067890 */ /* 0x000fe2000fffe0ff */
[----:B-1----:R-:W-:Y:S01]  /*51c0*/  @!P2 IMAD.MOV.U32 R0, RZ, 0x20, RZ ;  /* 0x00000020ff00a824 */ /* 0x002fe200078e00ff */
[----:B------:R-:W-:Y:S01]  /*51d0*/  UIADD3 UR22, UPT, UPT, UR15, UR45, URZ ;  /* 0x0000002d0f167290 */ /* 0x000fe2000fffe0ff */
[----:B------:R-:W-:Y:S01]  /*51e0*/  @!P2 IADD3 R4, P1, PT, R12, 0x680, RZ ;  /* 0x000006800c04a810 */ /* 0x000fe20007f3e0ff */
[----:B------:R-:W-:Y:S01]  /*51f0*/  UISETP.NE.AND UP0, UPT, UR6, 0x3, UPT ;  /* 0x000000030600788c */ /* 0x000fe2000bf05270 */
[----:B------:R-:W-:Y:S01]  /*5200*/  @!P2 IMAD.MOV.U32 R0, RZ, 0x400, R0 ;  /* 0x00000400ff00a824 */ /* 0x000fe200078e0000 */
[----:B------:R-:W-:Y:S01]  /*5210*/  LOP3.LUT R10, R10, 0x1, RZ, 0x3c, !PT ;  /* 0x000000010a0a7812 */ /* 0x000fe200078e3cff */
[----:B------:R-:W-:Y:S02]  /*5220*/  UIADD3 UR51, UPT, UPT, UR16, UR44, URZ ;  /* 0x0000002c10337290 */ /* 0x000fe4000fffe0ff */
[----:B------:R-:W-:Y:S01]  /*5230*/  USEL UR23, UR6, URZ, UP0 ;  /* 0x000000ff06177287 */ /* 0x000fe20008000000 */
[----:B------:R-:W-:Y:S01]  /*5240*/  @!P2 R2UR UR6, R0 ;  /* 0x000000000006a2ca */ /* 0x000fe200000e0000 */
[----:B------:R-:W-:Y:S01]  /*5250*/  @!P2 IMAD.X R0, RZ, RZ, R13, P1 ;  /* 0x000000ffff00a224 */ /* 0x000fe200008e060d */
[----:B------:R-:W-:Y:S01]  /*5260*/  PLOP3.LUT P0, PT, PT, PT, UP0, 0x80, 0x8 ;  /* 0x000000000008781c */ /* 0x000fe20003f0f008 */
[----:B------:R-:W-:Y:S01]  /*5270*/  UPLOP3.LUT UP4, UPT, UPT, UPT, UPT, 0x80, 0x8 ;  /* 0x000000000008789c */ /* 0x000fe20003f8f070 */
[----:B------:R-:W-:Y:S05]  /*5280*/  VOTEU.ALL UP0, P2 ;  /* 0x0000000000ff7886 */ /* 0x000fea0001000000 */
[----:B------:R-:W-:Y:S02]  /*5290*/  @!UP0 ULEA UR5, UR5, UR24, 0xc ;  /* 0x0000001805058291 */ /* 0x000fe4000f8e60ff */
[----:B------:R-:W-:Y:S02]  /*52a0*/  @!UP0 UIADD3 UR10, UPT, UPT, UR25, 0x20, URZ ;  /* 0x00000020190a8890 */ /* 0x000fe4000fffe0ff */
[----:B------:R-:W-:Y:S02]  /*52b0*/  @!UP0 UIADD3 UR8, UPT, UPT, UR5, 0x200, URZ ;  /* 0x0000020005088890 */ /* 0x000fe4000fffe0ff */
[----:B------:R-:W-:Y:S01]  /*52c0*/  @!UP0 UPRMT UR20, UR6, 0x5410, URZ ;  /* 0x0000541006148896 */ /* 0x000fe200080000ff */
[----:B------:R-:W-:Y:S01]  /*52d0*/  @!P2 R2UR UR6, R4 ;  /* 0x000000000406a2ca */ /* 0x000fe200000e0000 */
[----:B------:R-:W-:Y:S01]  /*52e0*/  VOTEU.ALL UP0, P2 ;  /* 0x0000000000ff7886 */ /* 0x000fe20001000000 */
[----:B------:R-:W-:Y:S02]  /*52f0*/  @!P2 R2UR UR5, R0 ;  /* 0x000000000005a2ca */ /* 0x000fe400000e0000 */
[----:B------:R-:W-:Y:S04]  /*5300*/  SEL R0, RZ, 0x1, P0 ;  /* 0x00000001ff007807 */ /* 0x000fe80000000000 */
[----:B------:R-:W-:Y:S05]  /*5310*/  LOP3.LUT R11, R11, R0, RZ, 0x3c, !PT ;  /* 0x000000000b0b7212 */ /* 0x000fea00078e3cff */
[----:B------:R-:W-:Y:S02]  /*5320*/  IMAD.U32 R4, RZ, RZ, UR6 ;  /* 0x00000006ff047e24 */ /* 0x000fe4000f8e00ff */
[----:B------:R-:W-:Y:S01]  /*5330*/  IMAD.U32 R5, RZ, RZ, UR5 ;  /* 0x00000005ff057e24 */ /* 0x000fe2000f8e00ff */
[----:B------:R-:W-:Y:S02]  /*5340*/  UIADD3 UR5, UPT, UPT, UR4, 0xd0, URZ ;  /* 0x000000d004057890 */ /* 0x000fe4000fffe0ff */
[----:B------:R-:W-:Y:S02]  /*5350*/  @!P2 R2UR UR6, R4 ;  /* 0x000000000406a2ca */ /* 0x000fe400000e0000 */
[----:B------:R-:W-:Y:S03]  /*5360*/  @!P2 R2UR UR7, R5 ;  /* 0x000000000507a2ca */ /* 0x000fe600000e0000 */
[----:B------:R-:W-:Y:S01]  /*5370*/  @!UP0 UMOV UR9, UR5 ;  /* 0x0000000500098c82 */ /* 0x000fe20008000000 */
[----:B--2---:R-:W-:Y:S09]  /*5380*/  UPRMT UR5, UR21, 0x654, UR5 ;  /* 0x0000065415057896 */ /* 0x004ff20008000005 */
[----:B------:R2:W-:Y:S01]  /*5390*/  @!UP0 UTMALDG.5D.IM2COL [UR8], [UR6], UR20 ;  /* 0x00000008060083b4 */ /* 0x0005e20008060014 */
[----:B------:R2:W-:Y:S01]  /*53a0*/  @!P2 SYNCS.ARRIVE.TRANS64.RED.A0TR RZ, [UR4+0xd0], R9 ;  /* 0x0000d009ffffa9a7 */ /* 0x0005e20008300404 */
[----:B------:R-:W-:Y:S01]  /*53b0*/  SYNCS.ARRIVE.TRANS64.RED.A1T0 RZ, [UR5], RZ ;  /* 0x000000ffffff79a7 */ /* 0x000fe20008100405 */
[----:B------:R-:W-:Y:S05]  /*53c0*/  BRA.U UP1, `(.L_x_78) ;  /* 0xfffffff101a47547 */ /* 0x000fea000b83ffff */
[----:B------:R-:W-:Y:S01]  /*53d0*/  UIADD3 UR5, UPT, UPT, UR24, 0xe8, URZ ;  /* 0x000000e818057890 */ /* 0x000fe2000fffe0ff */
[----:B------:R-:W-:-:S03]  /*53e0*/  SHF.L.U32 R2, R11, 0x1f, RZ ;  /* 0x0000001f0b027819 */ /* 0x000fc600000006ff */
[----:B------:R-:W-:-:S09]  /*53f0*/  ULEA UR4, UR23, UR5, 0x3 ;  /* 0x0000000517047291 */ /* 0x000fd2000f8e18ff */
[----:B------:R-:W1:Y:S02]  /*5400*/  SYNCS.PHASECHK.TRANS64.TRYWAIT P0, [UR4], R2 ;  /* 0x00000002ff0075a7 */ /* 0x000e640008001104 */
[----:B-1----:R-:W-:Y:S05]  /*5410*/  @!P0 BRA `(.L_x_79) ;  /* 0x0000003400088947 */ /* 0x002fea0003800000 */
.L_x_166:
[----:B------:R-:W-:-:S04]  /*5420*/  UIADD3 UR4, UPT, UPT, UR23, 0x1, URZ ;  /* 0x0000000117047890 */ /* 0x000fc8000fffe0ff */
[----:B------:R-:W-:-:S04]  /*5430*/  UISETP.NE.AND UP0, UPT, UR4, 0x3, UPT ;  /* 0x000000030400788c */ /* 0x000fc8000bf05270 */
[----:B------:R-:W-:Y:S02]  /*5440*/  USEL UR4, UR4, URZ, UP0 ;  /* 0x000000ff04047287 */ /* 0x000fe40008000000 */
[----:B------:R-:W-:-:S04]  /*5450*/  PLOP3.LUT P0, PT, PT, PT, UP0, 0x80, 0x8 ;  /* 0x000000000008781c */ /* 0x000fc80003f0f008 */
[----:B-1----:R-:W-:Y:S01]  /*5460*/  SEL R2, RZ, 0x1, P0 ;  /* 0x00000001ff027807 */ /* 0x002fe20000000000 */
[----:B------:R-:W-:-:S03]  /*5470*/  IMAD.U32 R0, RZ, RZ, UR4 ;  /* 0x00000004ff007e24 */ /* 0x000fc6000f8e00ff */
[----:B------:R-:W-:Y:S01]  /*5480*/  LOP3.LUT R11, R11, R2, RZ, 0x3c, !PT ;  /* 0x000000020b0b7212 */ /* 0x000fe200078e3cff */
[C---:B------:R-:W-:Y:S01]  /*5490*/  VIADD R4, R0.reuse, 0x1 ;  /* 0x0000000100047836 */ /* 0x040fe20000000000 */
[----:B------:R-:W-:Y:S02]  /*54a0*/  LEA R2, R0, UR5, 0x3 ;  /* 0x0000000500027c11 */ /* 0x000fe4000f8e18ff */
[----:B------:R-:W-:Y:S02]  /*54b0*/  SHF.L.U32 R3, R11, 0x1f, RZ ;  /* 0x0000001f0b037819 */ /* 0x000fe400000006ff */
[----:B------:R-:W-:Y:S02]  /*54c0*/  ISETP.NE.AND P0, PT, R4, 0x3, PT ;  /* 0x000000030400780c */ /* 0x000fe40003f05270 */
[----:B------:R-:W1:Y:S02]  /*54d0*/  SYNCS.PHASECHK.TRANS64.TRYWAIT P1, [R2+URZ], R3 ;  /* 0x00000003020075a7 */ /* 0x000e6400080211ff */
[----:B------:R-:W-:-:S02]  /*54e0*/  SEL R0, RZ, 0x1, P0 ;  /* 0x00000001ff007807 */ /* 0x000fc40000000000 */
[----:B------:R-:W-:Y:S02]  /*54f0*/  SEL R4, R4, RZ, P0 ;  /* 0x000000ff04047207 */ /* 0x000fe40000000000 */
[----:B------:R-:W-:Y:S01]  /*5500*/  LOP3.LUT R0, R11, R0, RZ, 0x3c, !PT ;  /* 0x000000000b007212 */ /* 0x000fe200078e3cff */
[----:B-1----:R-:W-:Y:S06]  /*5510*/  @!P1 BRA `(.L_x_80) ;  /* 0x0000003000e09947 */ /* 0x002fec0003800000 */
.L_x_167:
[----:B------:R-:W-:Y:S02]  /*5520*/  LEA R4, R4, UR5, 0x3 ;  /* 0x0000000504047c11 */ /* 0x000fe4000f8e18ff */
[----:B------:R-:W-:-:S07]  /*5530*/  SHF.L.U32 R0, R0, 0x1f, RZ ;  /* 0x0000001f00007819 */ /* 0x000fce00000006ff */
.L_x_81:
[----:B----4-:R4:W1:Y:S02]  /*5540*/  SYNCS.PHASECHK.TRANS64.TRYWAIT P0, [R4+URZ], R0 ;  /* 0x00000000040075a7 */ /* 0x01086400080011ff */
[----:B-1----:R-:W-:Y:S05]  /*5550*/  @!P0 NANOSLEEP.SYNCS 0x989680 ;  /* 0x009896800000895d */ /* 0x002fea0003900000 */
[----:B------:R-:W1:Y:S02]  /*5560*/  @!P0 SYNCS.PHASECHK.TRANS64 P0, [R4+URZ], R0 ;  /* 0x00000000040085a7 */ /* 0x000e6400080010ff */
[----:B-123--:R-:W-:Y:S05]  /*5570*/  @P0 EXIT ;  /* 0x000000000000094d */ /* 0x00efea0003800000 */
[----:B------:R-:W-:Y:S05]  /*5580*/  BRA `(.L_x_81) ;  /* 0xfffffffc00ec7947 */ /* 0x000fea000383ffff */
.L_x_69:
[----:B------:R-:W-:-:S06]  /*5590*/  UISETP.GE.AND UP0, UPT, UR15, 0x4, UPT ;  /* 0x000000040f00788c */ /* 0x000fcc000bf06270 */
[----:B------:R-:W-:-:S13]  /*55a0*/  PLOP3.LUT P0, PT, PT, PT, UP0, 0x80, 0x8 ;  /* 0x000000000008781c */ /* 0x000fda0003f0f008 */
[----:B-1----:R-:W-:Y:S05]  /*55b0*/  @!P0 EXIT ;  /* 0x000000000000894d */ /* 0x002fea0003800000 */
[----:B------:R-:W1:Y:S08]  /*55c0*/  S2UR UR4, SR_CgaCtaId ;  /* 0x00000000000479c3 */ /* 0x000e700000008800 */
[----:B------:R-:W-:Y:S01]  /*55d0*/  BAR.SYNC.DEFER_BLOCKING 0x6, 0xa0 ;  /* 0x0182800000007b1d */ /* 0x000fe20000010000 */
[C---:B------:R-:W-:Y:S01]  /*55e0*/  IMAD.SHL.U32 R5, R50.reuse, 0x20, RZ ;  /* 0x0000002032057824 */ /* 0x040fe200078e00ff */
[----:B------:R-:W-:Y:S01]  /*55f0*/  SHF.R.U32.HI R6, RZ, 0x1, R50 ;  /* 0x00000001ff067819 */ /* 0x000fe20000011632 */
[----:B------:R-:W-:-:S02]  /*5600*/  IMAD.SHL.U32 R49, R50, 0x10, RZ ;  /* 0x0000001032317824 */ /* 0x000fc400078e00ff */
[----:B------:R-:W-:Y:S02]  /*5610*/  HFMA2 R63, -RZ, RZ, 0, 9.5367431640625e-07 ;  /* 0x00000010ff3f7431 */ /* 0x000fe400000001ff */
[C---:B------:R-:W-:Y:S01]  /*5620*/  IMAD.SHL.U32 R4, R50.reuse, 0x4, RZ ;  /* 0x0000000432047824 */ /* 0x040fe200078e00ff */
[----:B------:R-:W-:Y:S01]  /*5630*/  UMOV UR49, 0x400 ;  /* 0x0000040000317882 */ /* 0x000fe20000000000 */
[----:B------:R-:W-:Y:S01]  /*5640*/  LOP3.LUT R3, R5, 0xc0, RZ, 0xc0, !PT ;  /* 0x000000c005037812 */ /* 0x000fe200078ec0ff */
[----:B------:R-:W2:Y:S01]  /*5650*/  LDC.64 R40, c[0x0][0x988] ;  /* 0x00026200ff287b82 */ /* 0x000ea20000000a00 */
[----:B------:R-:W-:Y:S01]  /*5660*/  LOP3.LUT R49, R49, 0x600, RZ, 0xc0, !PT ;  /* 0x0000060031317812 */ /* 0x000fe200078ec0ff */
[----:B------:R-:W-:Y:S01]  /*5670*/  IMAD.U32 R23, R50, 0x10000, RZ ;  /* 0x0001000032177824 */ /* 0x000fe200078e00ff */
[----:B------:R-:W-:Y:S01]  /*5680*/  LOP3.LUT R6, R3, 0x8, R6, 0xf8, !PT ;  /* 0x0000000803067812 */ /* 0x000fe200078ef806 */
[----:B------:R-:W-:Y:S01]  /*5690*/  IMAD.MOV.U32 R48, RZ, RZ, 0x1 ;  /* 0x00000001ff307424 */ /* 0x000fe200078e00ff */
[--C-:B------:R-:W-:Y:S01]  /*56a0*/  LOP3.LUT R49, R49, 0x20, R5.reuse, 0xf8, !PT ;  /* 0x0000002031317812 */ /* 0x100fe200078ef805 */
[----:B------:R-:W-:Y:S01]  /*56b0*/  IMAD.MOV.U32 R22, RZ, RZ, RZ ;  /* 0x000000ffff167224 */ /* 0x000fe200078e00ff */
[----:B------:R-:W-:Y:S01]  /*56c0*/  LOP3.LUT R4, R6, 0x18, R4, 0x78, !PT ;  /* 0x0000001806047812 */ /* 0x000fe200078e7804 */
[----:B------:R-:W3:Y:S01]  /*56d0*/  LDC.64 R42, c[0x0][0x990] ;  /* 0x00026400ff2a7b82 */ /* 0x000ee20000000a00 */
[----:B------:R-:W-:-:S02]  /*56e0*/  LOP3.LUT R49, R49, 0x100, R5, 0xf8, !PT ;  /* 0x0000010031317812 */ /* 0x000fc400078ef805 */
[----:B------:R-:W-:Y:S02]  /*56f0*/  CS2R R46, SRZ ;  /* 0x00000000002e7805 */ /* 0x000fe4000001ff00 */
[C---:B------:R-:W-:Y:S01]  /*5700*/  LOP3.LUT P0, RZ, R50.reuse, 0x4, RZ, 0xc0, !PT ;  /* 0x0000000432ff7812 */ /* 0x040fe2000780c0ff */
[----:B------:R-:W4:Y:S01]  /*5710*/  LDCU UR55, c[0x0][0x370] ;  /* 0x00006e00ff3777ac */ /* 0x000f220008000800 */
[----:B------:R-:W-:Y:S02]  /*5720*/  LOP3.LUT R49, R49, R4, RZ, 0xfc, !PT ;  /* 0x0000000431317212 */ /* 0x000fe400078efcff */
[----:B------:R-:W-:Y:S01]  /*5730*/  LOP3.LUT R50, R50, 0x60, RZ, 0xc0, !PT ;  /* 0x0000006032327812 */ /* 0x000fe200078ec0ff */
[----:B-1----:R-:W-:Y:S01]  /*5740*/  ULEA UR49, UR4, UR49, 0x18 ;  /* 0x0000003104317291 */ /* 0x002fe2000f8ec0ff */
[----:B------:R-:W-:Y:S01]  /*5750*/  LOP3.LUT R23, R23, 0x600000, RZ, 0xc0, !PT ;  /* 0x0060000017177812 */ /* 0x000fe200078ec0ff */
[----:B------:R-:W1:Y:S01]  /*5760*/  LDCU.64 UR4, c[0x0][0x988] ;  /* 0x00013100ff0477ac */ /* 0x000e620008000a00 */
[----:B------:R-:W-:Y:S01]  /*5770*/  SEL R63, R63, 0xfffffff0, !P0 ;  /* 0xfffffff03f3f7807 */ /* 0x000fe20004000000 */
[----:B------:R-:W2:Y:S05]  /*5780*/  LDCU UR48, c[0x0][0xc0c] ;  /* 0x00018180ff3077ac */ /* 0x000eaa0008000800 */
[----:B------:R-:W4:Y:S01]  /*5790*/  LDS R2, [UR49+0x160] ;  /* 0x00016031ff027984 */ /* 0x000f220008000800 */
[----:B------:R-:W2:Y:S01]  /*57a0*/  LDCU UR38, c[0x0][0xc30] ;  /* 0x00018600ff2677ac */ /* 0x000ea20008000800 */
[----:B------:R-:W2:Y:S01]  /*57b0*/  LDCU.64 UR46, c[0x0][0xc28] ;  /* 0x00018500ff2e77ac */ /* 0x000ea20008000a00 */
[----:B------:R-:W2:Y:S01]  /*57c0*/  LDCU.64 UR62, c[0x0][0x9b0] ;  /* 0x00013600ff3e77ac */ /* 0x000ea20008000a00 */
[----:B-1----:R-:W-:-:S02]  /*57d0*/  IMAD.U32 R54, RZ, RZ, UR4 ;  /* 0x00000004ff367e24 */ /* 0x002fc4000f8e00ff */
[----:B------:R-:W-:Y:S01]  /*57e0*/  IMAD.U32 R53, RZ, RZ, UR5 ;  /* 0x00000005ff357e24 */ /* 0x000fe2000f8e00ff */
[----:B------:R-:W1:Y:S01]  /*57f0*/  LDCU.64 UR4, c[0x0][0x9a8] ;  /* 0x00013500ff0477ac */ /* 0x000e620008000a00 */
[----:B------:R-:W2:Y:S01]  /*5800*/  LDCU.128 UR56, c[0x0][0xc10] ;  /* 0x00018200ff3877ac */ /* 0x000ea20008000c00 */
[----:B------:R-:W2:Y:S01]  /*5810*/  LDCU UR54, c[0x0][0x374] ;  /* 0x00006e80ff3677ac */ /* 0x000ea20008000800 */
[----:B------:R-:W-:Y:S01]  /*5820*/  UMOV UR50, URZ ;  /* 0x000000ff00327c82 */ /* 0x000fe20008000000 */
[----:B------:R-:W-:Y:S01]  /*5830*/  UIADD3 UR61, UPT, UPT, UR49, 0x200, URZ ;  /* 0x00000200313d7890 */ /* 0x000fe2000fffe0ff */
[----:B------:R-:W-:Y:S01]  /*5840*/  UMOV UR52, URZ ;  /* 0x000000ff00347c82 */ /* 0x000fe20008000000 */
[----:B------:R-:W-:Y:S01]  /*5850*/  UMOV UR53, URZ ;  /* 0x000000ff00357c82 */ /* 0x000fe20008000000 */
[----:B-1----:R-:W-:Y:S02]  /*5860*/  IMAD.U32 R56, RZ, RZ, UR4 ;  /* 0x00000004ff387e24 */ /* 0x002fe4000f8e00ff */
[----:B------:R-:W-:Y:S01]  /*5870*/  IMAD.U32 R55, RZ, RZ, UR5 ;  /* 0x00000005ff377e24 */ /* 0x000fe2000f8e00ff */
[----:B------:R-:W1:Y:S01]  /*5880*/  LDCU.128 UR4, c[0x0][0xb80] ;  /* 0x00017000ff0477ac */ /* 0x000e620008000c00 */
[C---:B----4-:R-:W-:Y:S01]  /*5890*/  VIADD R3, R2.reuse, 0x40 ;  /* 0x0000004002037836 */ /* 0x050fe20000000000 */
[----:B------:R-:W-:-:S04]  /*58a0*/  LOP3.LUT R2, R2, 0xffff, RZ, 0xc0, !PT ;  /* 0x0000ffff02027812 */ /* 0x000fc800078ec0ff */
[----:B------:R-:W-:-:S05]  /*58b0*/  LOP3.LUT R3, R3, 0xffff, RZ, 0xc0, !PT ;  /* 0x0000ffff03037812 */ /* 0x000fca00078ec0ff */
[----:B------:R4:W-:Y:S01]  /*58c0*/  STL.64 [R1], R2 ;  /* 0x0000000201007387 */ /* 0x0009e20000100a00 */
[----:B-1----:R-:W-:Y:S01]  /*58d0*/  MOV R60, UR4 ;  /* 0x00000004003c7c02 */ /* 0x002fe20008000f00 */
[----:B------:R-:W-:Y:S02]  /*58e0*/  IMAD.U32 R59, RZ, RZ, UR5 ;  /* 0x00000005ff3b7e24 */ /* 0x000fe4000f8e00ff */
[----:B------:R-:W-:Y:S02]  /*58f0*/  IMAD.U32 R58, RZ, RZ, UR6 ;  /* 0x00000006ff3a7e24 */ /* 0x000fe4000f8e00ff */
[----:B--23--:R-:W-:-:S07]  /*5900*/  IMAD.U32 R57, RZ, RZ, UR7 ;  /* 0x00000007ff397e24 */ /* 0x00cfce000f8e00ff */
.L_x_112:
[----:B----4-:R-:W-:Y:S04]  /*5910*/  SHF.L.U32 R2, R46, 0x1f, RZ ;  /* 0x0000001f2e027819 */ /* 0x010fe800000006ff */
[----:B------:R-:W1:Y:S02]  /*5920*/  SYNCS.PHASECHK.TRANS64.TRYWAIT P0, [UR49+0x110], R2 ;  /* 0x00011002ff0075a7 */ /* 0x000e640008001131 */
[----:B-1----:R-:W-:Y:S05]  /*5930*/  @!P0 BRA `(.L_x_82) ;  /* 0x0000002c00ec8947 */ /* 0x002fea0003800000 */
.L_x_169:
[----:B------:R-:W2:Y:S01]  /*5940*/  LDS.128 R4, [UR49+0x150] ;  /* 0x00015031ff047984 */ /* 0x000ea20008000c00 */
[----:B------:R-:W-:Y:S01]  /*5950*/  UIADD3 UR4, UPT, UPT, UR49, 0x118, URZ ;  /* 0x0000011831047890 */ /* 0x000fe2000fffe0ff */
[----:B-1----:R-:W-:Y:S01]  /*5960*/  IMAD R2, R22, 0x4, R1 ;  /* 0x0000000416027824 */ /* 0x002fe200078e0201 */
[----:B------:R-:W-:Y:S01]  /*5970*/  UISETP.GE.AND UP0, UPT, UR39, 0x1, UPT ;  /* 0x000000012700788c */ /* 0x000fe2000bf06270 */
[----:B------:R-:W-:Y:S01]  /*5980*/  @!PT LDS RZ, [RZ] ;  /* 0x00000000fffff984 */ /* 0x000fe20000000800 */
[----:B------:R-:W-:Y:S01]  /*5990*/  @!PT LDS RZ, [RZ] ;  /* 0x00000000fffff984 */ /* 0x000fe20000000800 */
[----:B------:R-:W-:Y:S01]  /*59a0*/  @!PT LDS RZ, [RZ] ;  /* 0x00000000fffff984 */ /* 0x000fe20000000800 */
[----:B------:R-:W-:Y:S01]  /*59b0*/  @!PT LDS RZ, [RZ] ;  /* 0x00000000fffff984 */ /* 0x000fe20000000800 */
[----:B------:R1:W-:Y:S06]  /*59c0*/  MEMBAR.ALL.CTA ;  /* 0x0000000000007992 */ /* 0x0003ec0000008000 */
[----:B-1----:R-:W1:Y:S01]  /*59d0*/  FENCE.VIEW.ASYNC.S ;  /* 0x00000000000073c6 */ /* 0x002e620000000000 */
[----:B------:R-:W-:Y:S09]  /*59e0*/  UPRMT UR4, URZ, 0x654, UR4 ;  /* 0x00000654ff047896 */ /* 0x000ff20008000004 */
[----:B-1----:R-:W-:Y:S01]  /*59f0*/  SYNCS.ARRIVE.TRANS64.RED.A1T0 RZ, [UR4], RZ ;  /* 0x000000ffffff79a7 */ /* 0x002fe20008100404 */
[----:B------:R-:W5:Y:S01]  /*5a00*/  LDL R2, [R2] ;  /* 0x0000000002027983 */ /* 0x000f620000100800 */
[----:B--2---:R-:W-:Y:S11]  /*5a10*/  LOP3.LUT P0, RZ, R6, 0x1, RZ, 0xc0, !PT ;  /* 0x0000000106ff7812 */ /* 0x004ff6000780c0ff */
[----:B------:R-:W-:Y:S02]  /*5a20*/  @!UPT UIADD3 URZ, UPT, UPT, URZ, URZ, URZ ;  /* 0x000000fffffff290 */ /* 0x000fe4000fffe0ff */
[----:B------:R-:W-:Y:S01]  /*5a30*/  VOTEU.ANY UP1, P0 ;  /* 0x0000000000ff7886 */ /* 0x000fe20000020100 */
[----:B------:R-:W-:Y:S01]  /*5a40*/  PLOP3.LUT P0, PT, PT, PT, UP1, 0x80, 0x8 ;  /* 0x000000000008781c */ /* 0x000fe20003f0f018 */
[----:B------:R-:W-:Y:S11]  /*5a50*/  UP2UR UR60, UPR, URZ, 0x2 ;  /* 0x00000002ff3c7883 */ /* 0x000ff60008000000 */
[----:B------:R-:W-:Y:S01]  /*5a60*/  @!UPT UIADD3 URZ, UPT, UPT, URZ, URZ, URZ ;  /* 0x000000fffffff290 */ /* 0x000fe2000fffe0ff */
[----:B------:R-:W-:Y:S02]  /*5a70*/  @P0 MOV R3, R4 ;  /* 0x0000000400030202 */ /* 0x000fe40000000f00 */
[----:B------:R-:W-:Y:S02]  /*5a80*/  @P0 LOP3.LUT R0, R5, 0xffff, RZ, 0xc0, !PT ;  /* 0x0000ffff05000812 */ /* 0x000fe400078ec0ff */
[----:B------:R-:W-:Y:S02]  /*5a90*/  @P0 R2UR UR5, R3 ;  /* 0x00000000030502ca */ /* 0x000fe400000e0000 */
[----:B------:R-:W-:Y:S11]  /*5aa0*/  @P0 R2UR UR4, R0 ;  /* 0x00000000000402ca */ /* 0x000ff600000e0000 */
[----:B------:R-:W-:Y:S02]  /*5ab0*/  @UP1 UMOV UR37, UR5 ;  /* 0x0000000500251c82 */ /* 0x000fe40008000000 */
[----:B------:R-:W-:Y:S01]  /*5ac0*/  @UP1 UMOV UR36, UR4 ;  /* 0x0000000400241c82 */ /* 0x000fe20008000000 */
[----:B------:R-:W-:Y:S05]  /*5ad0*/  BRA.U !UP0, `(.L_x_83) ;  /* 0x0000000108cc7547 */ /* 0x000fea000b800000 */
[----:B------:R-:W1:Y:S01]  /*5ae0*/  LDCU UR9, c[0x0][0xc20] ;  /* 0x00018400ff0977ac */ /* 0x000e620008000800 */
[----:B------:R-:W-:Y:S02]  /*5af0*/  UIMAD.WIDE.U32 UR4, UR54, UR59, URZ ;  /* 0x0000003b360472a5 */ /* 0x000fe4000f8e00ff */
[----:B------:R-:W-:Y:S02]  /*5b00*/  UIMAD.WIDE.U32 UR6, UR55, UR56, URZ ;  /* 0x00000038370672a5 */ /* 0x000fe4000f8e00ff */
[----:B------:R-:W-:Y:S02]  /*5b10*/  UIMAD.WIDE.U32 UR10, UR36, UR59, URZ ;  /* 0x0000003b240a72a5 */ /* 0x000fe4000f8e00ff */
[----:B------:R-:W-:Y:S02]  /*5b20*/  UISETP.NE.AND UP0, UPT, UR58, 0x1, UPT ;  /* 0x000000013a00788c */ /* 0x000fe4000bf05270 */
[----:B------:R-:W-:Y:S02]  /*5b30*/  UISETP.NE.AND UP1, UPT, UR48, 0x1, UPT ;  /* 0x000000013000788c */ /* 0x000fe4000bf25270 */
[----:B------:R-:W-:Y:S02]  /*5b40*/  UISETP.NE.AND UP2, UPT, UR39, 0x1, UPT ;  /* 0x000000012700788c */ /* 0x000fe4000bf45270 */
[----:B------:R-:W-:Y:S01]  /*5b50*/  UIMAD.WIDE.U32 UR12, UR37, UR56, URZ ;  /* 0x00000038250c72a5 */ /* 0x000fe2000f8e00ff */
[----:B------:R-:W-:Y:S01]  /*5b60*/  UMOV UR4, UR5 ;  /* 0x0000000500047c82 */ /* 0x000fe20008000000 */
[----:B------:R-:W-:Y:S01]  /*5b70*/  UMOV UR6, UR11 ;  /* 0x0000000b00067c82 */ /* 0x000fe20008000000 */
[----:B-1----:R-:W-:Y:S03]  /*5b80*/  USHF.R.U32.HI UR8, URZ, UR9, UR4 ;  /* 0x00000009ff087299 */ /* 0x002fe60008011604 */
[----:B------:R-:W-:Y:S02]  /*5b90*/  UMOV UR4, UR7 ;  /* 0x0000000700047c82 */ /* 0x000fe40008000000 */
[----:B------:R-:W-:Y:S02]  /*5ba0*/  USHF.R.U32.HI UR5, URZ, UR57, UR4 ;  /* 0x00000039ff057299 */ /* 0x000fe40008011604 */
[----:B------:R-:W-:Y:S02]  /*5bb0*/  USEL UR4, UR54, UR8, !UP0 ;  /* 0x0000000836047287 */ /* 0x000fe4000c000000 */
[----:B------:R-:W-:Y:S02]  /*5bc0*/  USHF.R.U32.HI UR8, URZ, UR9, UR6 ;  /* 0x00000009ff087299 */ /* 0x000fe40008011606 */
[----:B------:R-:W-:Y:S02]  /*5bd0*/  UIMAD.WIDE.U32 UR6, UR4, UR46, URZ ;  /* 0x0000002e040672a5 */ /* 0x000fe4000f8e00ff */
[----:B------:R-:W-:Y:S02]  /*5be0*/  USEL UR9, UR55, UR5, !UP1 ;  /* 0x0000000537097287 */ /* 0x000fe4000c800000 */
[----:B------:R-:W-:Y:S02]  /*5bf0*/  USEL UR8, UR36, UR8, !UP0 ;  /* 0x0000000824087287 */ /* 0x000fe4000c000000 */
[----:B------:R-:W-:Y:S01]  /*5c00*/  UIMAD.WIDE.U32 UR10, UR9, UR46, URZ ;  /* 0x0000002e090a72a5 */ /* 0x000fe2000f8e00ff */
[----:B------:R-:W-:Y:S01]  /*5c10*/  UMOV UR6, UR7 ;  /* 0x0000000700067c82 */ /* 0x000fe20008000000 */
[----:B------:R-:W-:Y:S01]  /*5c20*/  UMOV UR5, UR13 ;  /* 0x0000000d00057c82 */ /* 0x000fe20008000000 */
[----:B------:R-:W-:Y:S02]  /*5c30*/  @UP2 USHF.R.U32.HI UR4, URZ, UR47, UR6 ;  /* 0x0000002fff042299 */ /* 0x000fe40008011606 */
[----:B------:R-:W-:Y:S02]  /*5c40*/  USHF.R.U32.HI UR5, URZ, UR57, UR5 ;  /* 0x00000039ff057299 */ /* 0x000fe40008011605 */
[----:B------:R-:W-:Y:S02]  /*5c50*/  UIMAD UR4, UR39, UR4, URZ ;  /* 0x00000004270472a4 */ /* 0x000fe4000f8e02ff */
[----:B------:R-:W-:Y:S02]  /*5c60*/  USEL UR5, UR37, UR5, !UP1 ;  /* 0x0000000525057287 */ /* 0x000fe4000c800000 */
[----:B------:R-:W-:Y:S01]  /*5c70*/  UISETP.GE.AND UP0, UPT, UR8, UR4, UPT ;  /* 0x000000040800728c */ /* 0x000fe2000bf06270 */
[----:B------:R-:W-:Y:S01]  /*5c80*/  UMOV UR6, UR11 ;  /* 0x0000000b00067c82 */ /* 0x000fe20008000000 */
[----:B------:R-:W-:Y:S02]  /*5c90*/  UIMAD.WIDE.U32 UR10, UR8, UR46, URZ ;  /* 0x0000002e080a72a5 */ /* 0x000fe4000f8e00ff */
[----:B------:R-:W-:Y:S04]  /*5ca0*/  @UP2 USHF.R.U32.HI UR9, URZ, UR47, UR6 ;  /* 0x0000002fff092299 */ /* 0x000fe80008011606 */
[----:B------:R-:W-:Y:S01]  /*5cb0*/  UIMAD UR6, UR39, UR9, URZ ;  /* 0x00000009270672a4 */ /* 0x000fe2000f8e02ff */
[----:B------:R-:W-:Y:S03]  /*5cc0*/  UMOV UR4, UR11 ;  /* 0x0000000b00047c82 */ /* 0x000fe60008000000 */
[----:B------:R-:W-:Y:S02]  /*5cd0*/  UISETP.GE.OR UP0, UPT, UR5, UR6, UP0 ;  /* 0x000000060500728c */ /* 0x000fe40008706670 */
[----:B------:R-:W-:Y:S02]  /*5ce0*/  USHF.R.U32.HI UR4, URZ, UR47, UR4 ;  /* 0x0000002fff047299 */ /* 0x000fe40008011604 */
[----:B------:R-:W-:Y:S02]  /*5cf0*/  UIMAD.WIDE.U32 UR6, UR5, UR46, URZ ;  /* 0x0000002e050672a5 */ /* 0x000fe4000f8e00ff */
[----:B------:R-:W-:Y:S02]  /*5d00*/  USEL UR11, UR8, UR4, !UP2 ;  /* 0x00000004080b7287 */ /* 0x000fe4000d000000 */
[----:B------:R-:W-:Y:S02]  /*5d10*/  UIADD3 UR6, UPT, UPT, -UR5, URZ, URZ ;  /* 0x000000ff05067290 */ /* 0x000fe4000fffe1ff */
[----:B------:R-:W-:Y:S02]  /*5d20*/  UIADD3 UR10, UPT, UPT, -UR11, URZ, URZ ;  /* 0x000000ff0b0a7290 */ /* 0x000fe4000fffe1ff */
[----:B------:R-:W-:Y:S02]  /*5d30*/  UIMAD UR6, UR48, UR6, UR37 ;  /* 0x00000006300672a4 */ /* 0x000fe4000f8e0225 */
[----:B------:R-:W-:Y:S01]  /*5d40*/  UIMAD UR10, UR39, UR10, UR8 ;  /* 0x0000000a270a72a4 */ /* 0x000fe2000f8e0208 */
[----:B------:R-:W-:Y:S01]  /*5d50*/  @!UP0 UMOV UR4, UR7 ;  /* 0x0000000700048c82 */ /* 0x000fe20008000000 */
[----:B------:R-:W-:Y:S02]  /*5d60*/  UIADD3 UR7, UPT, UPT, -UR8, URZ, URZ ;  /* 0x000000ff08077290 */ /* 0x000fe4000fffe1ff */
[----:B------:R-:W-:Y:S04]  /*5d70*/  @!UP0 USHF.R.U32.HI UR4, URZ, UR47, UR4 ;  /* 0x0000002fff048299 */ /* 0x000fe80008011604 */
[----:B------:R-:W-:Y:S04]  /*5d80*/  @!UP0 USEL UR4, UR5, UR4, !UP2 ;  /* 0x0000000405048287 */ /* 0x000fe8000d000000 */
[----:B------:R-:W-:Y:S02]  /*5d90*/  @!UP0 UIMAD UR9, UR9, UR10, UR4 ;  /* 0x0000000a090982a4 */ /* 0x000fe4000f8e0204 */
[----:B------:R-:W-:Y:S02]  /*5da0*/  @!UP0 UIADD3 UR10, UPT, UPT, UR11, -UR4, URZ ;  /* 0x800000040b0a8290 */ /* 0x000fe4000fffe0ff */
[----:B------:R-:W-:Y:S02]  /*5db0*/  UIMAD UR4, UR58, UR7, UR36 ;  /* 0x000000073a0472a4 */ /* 0x000fe4000f8e0224 */
[----:B------:R-:W-:Y:S03]  /*5dc0*/  @!UP0 UIMAD UR8, UR10, UR39, UR5 ;  /* 0x000000270a0882a4 */ /* 0x000fe6000f8e0205 */
[----:B------:R-:W-:Y:S02]  /*5dd0*/  @!UP0 UMOV UR5, UR9 ;  /* 0x0000000900058c82 */ /* 0x000fe40008000000 */
[----:B------:R-:W-:Y:S02]  /*5de0*/  UIMAD UR37, UR5, UR48, UR6 ;  /* 0x00000030052572a4 */ /* 0x000fe4000f8e0206 */
[----:B------:R-:W-:Y:S11]  /*5df0*/  UIMAD UR36, UR8, UR58, UR4 ;  /* 0x0000003a082472a4 */ /* 0x000ff6000f8e0204 */
[----:B------:R-:W-:Y:S01]  /*5e00*/  @!UPT UIADD3 URZ, UPT, UPT, URZ, URZ, URZ ;  /* 0x000000fffffff290 */ /* 0x000fe2000fffe0ff */
.L_x_83:
[----:B------:R-:W-:Y:S01]  /*5e10*/  UISETP.NE.AND UP0, UPT, UR38, 0x1, UPT ;  /* 0x000000012600788c */ /* 0x000fe2000bf05270 */
[----:B------:R-:W-:Y:S01]  /*5e20*/  @P0 SHF.R.U32.HI R62, RZ, 0x10, R5 ;  /* 0x00000010ff3e0819 */ /* 0x000fe20000011605 */
[----:B------:R-:W-:Y:S09]  /*5e30*/  USHF.L.U32 UR41, UR22, 0x6, URZ ;  /* 0x0000000616297899 */ /* 0x000ff200080006ff */
[----:B------:R-:W1:Y:S01]  /*5e40*/  @!UP0 LDCU.128 UR12, c[0x0][0xc10] ;  /* 0x00018200ff0c87ac */ /* 0x000e620008000c00 */
[----:B------:R-:W2:Y:S01]  /*5e50*/  @!UP0 LDCU UR5, c[0x0][0xc0c] ;  /* 0x00018180ff0587ac */ /* 0x000ea20008000800 */
[----:B------:R-:W3:Y:S01]  /*5e60*/  @!UP0 LDCU UR10, c[0x0][0xc20] ;  /* 0x00018400ff0a87ac */ /* 0x000ee20008000800 */
[----:B-1----:R-:W-:Y:S02]  /*5e70*/  UIMAD.WIDE.U32 UR8, UR37, UR12, URZ ;  /* 0x0000000c250872a5 */ /* 0x002fe4000f8e00ff */
[----:B------:R-:W-:Y:S02]  /*5e80*/  UIMAD.WIDE.U32 UR6, UR36, UR15, URZ ;  /* 0x0000000f240672a5 */ /* 0x000fe4000f8e00ff */
[----:B------:R-:W-:Y:S03]  /*5e90*/  @!UP0 UISETP.NE.AND UP1, UPT, UR14, 0x1, UPT ;  /* 0x000000010e00888c */ /* 0x000fe6000bf25270 */
[----:B------:R-:W-:Y:S01]  /*5ea0*/  @!UP0 UMOV UR4, UR9 ;  /* 0x0000000900048c82 */ /* 0x000fe20008000000 */
[----:B--2---:R-:W-:Y:S02]  /*5eb0*/  @!UP0 UISETP.NE.AND UP2, UPT, UR5, 0x1, UPT ;  /* 0x000000010500888c */ /* 0x004fe4000bf45270 */
[----:B------:R-:W-:Y:S01]  /*5ec0*/  @!UP0 USHF.R.U32.HI UR4, URZ, UR13, UR4 ;  /* 0x0000000dff048299 */ /* 0x000fe20008011604 */
[----:B------:R-:W-:Y:S02]  /*5ed0*/  @!UP0 UMOV UR6, UR7 ;  /* 0x0000000700068c82 */ /* 0x000fe40008000000 */
[----:B---3--:R-:W-:Y:S02]  /*5ee0*/  @!UP0 USHF.R.U32.HI UR6, URZ, UR10, UR6 ;  /* 0x0000000aff068299 */ /* 0x008fe40008011606 */
[----:B------:R-:W-:Y:S02]  /*5ef0*/  @!UP0 USEL UR7, UR37, UR4, !UP2 ;  /* 0x0000000425078287 */ /* 0x000fe4000d000000 */
[----:B------:R-:W-:Y:S04]  /*5f00*/  @!UP0 USEL UR6, UR36, UR6, !UP1 ;  /* 0x0000000624068287 */ /* 0x000fe8000c800000 */
[----:B------:R-:W-:Y:S02]  /*5f10*/  @!UP0 UIADD3 UR4, UPT, UPT, -UR7, UR6, URZ ;  /* 0x0000000607048290 */ /* 0x000fe4000fffe1ff */
[----:B------:R-:W-:Y:S02]  /*5f20*/  @!UP0 UIADD3 UR6, UPT, UPT, UR7, -UR6, URZ ;  /* 0x8000000607068290 */ /* 0x000fe4000fffe0ff */
[----:B------:R-:W-:Y:S02]  /*5f30*/  @!UP0 UIMAD UR37, UR4, UR5, UR37 ;  /* 0x00000005042582a4 */ /* 0x000fe4000f8e0225 */
[----:B------:R-:W-:Y:S02]  /*5f40*/  @!UP0 UIMAD UR36, UR6, UR14, UR36 ;  /* 0x0000000e062482a4 */ /* 0x000fe4000f8e0224 */
[----:B------:R-:W-:Y:S09]  /*5f50*/  ULOP3.LUT UP0, URZ, UR61, 0x1b0, URZ, 0xc0, !UPT ;  /* 0x000001b03dff7892 */ /* 0x000ff2000f80c0ff */
[----:B------:R-:W-:Y:S05]  /*5f60*/  BRA.U !UP0, `(.L_x_84) ;  /* 0x00000001087c7547 */ /* 0x000fea000b800000 */
[----:B------:R-:W1:Y:S01]  /*5f70*/  LDCU.64 UR8, c[0x4][0x80] ;  /* 0x01001000ff0877ac */ /* 0x000e620008000a00 */
[----:B------:R-:W-:Y:S01]  /*5f80*/  MOV R17, 0x0 ;  /* 0x0000000000117802 */ /* 0x000fe20000000f00 */
[----:B------:R-:W-:Y:S02]  /*5f90*/  HFMA2 R12, -RZ, RZ, 0, 5.9604644775390625e-08 ;  /* 0x00000001ff0c7431 */ /* 0x000fe400000001ff */
[----:B------:R-:W-:Y:S01]  /*5fa0*/  IMAD.MOV.U32 R8, RZ, RZ, 0x70 ;  /* 0x00000070ff087424 */ /* 0x000fe200078e00ff */
[----:B------:R2:W3:Y:S01]  /*5fb0*/  LDC.64 R14, c[0x4][R17] ;  /* 0x01000000110e7b82 */ /* 0x0004e20000000a00 */
[----:B------:R-:W4:Y:S01]  /*5fc0*/  LDCU.64 UR6, c[0x4][0x88] ;  /* 0x01001100ff0677ac */ /* 0x000f220008000a00 */
[----:B------:R-:W-:Y:S01]  /*5fd0*/  IMAD.MOV.U32 R13, RZ, RZ, RZ ;  /* 0x000000ffff0d7224 */ /* 0x000fe200078e00ff */
[----:B------:R-:W2:Y:S01]  /*5fe0*/  LDCU.64 UR4, c[0x4][0x8] ;  /* 0x01000100ff0477ac */ /* 0x000ea20008000a00 */
[----:B-1----:R-:W-:Y:S01]  /*5ff0*/  MOV R5, UR9 ;  /* 0x0000000900057c02 */ /* 0x002fe20008000f00 */
[----:B------:R-:W-:Y:S01]  /*6000*/  IMAD.U32 R4, RZ, RZ, UR8 ;  /* 0x00000008ff047e24 */ /* 0x000fe2000f8e00ff */
[----:B----4-:R-:W-:Y:S01]  /*6010*/  MOV R7, UR7 ;  /* 0x0000000700077c02 */ /* 0x010fe20008000f00 */
[----:B------:R-:W-:Y:S01]  /*6020*/  IMAD.U32 R6, RZ, RZ, UR6 ;  /* 0x00000006ff067e24 */ /* 0x000fe2000f8e00ff */
[----:B--2---:R-:W-:Y:S01]  /*6030*/  MOV R11, UR5 ;  /* 0x00000005000b7c02 */ /* 0x004fe20008000f00 */
[----:B------:R-:W-:Y:S02]  /*6040*/  IMAD.U32 R10, RZ, RZ, UR4 ;  /* 0x00000004ff0a7e24 */ /* 0x000fe4000f8e00ff */
[----:B------:R-:W-:Y:S07]  /*6050*/  LEPC R20, `(.L_x_85) ;  /* 0x000000001014794e */ /* 0x000fee0000000000 */
[----:B---3-5:R-:W-:Y:S05]  /*6060*/  CALL.ABS.NOINC R14 ;  /* 0x000000000e007343 */ /* 0x028fea0003c00000 */
.L_x_85:
[----:B------:R-:W1:Y:S01]  /*6070*/  LDCU.64 UR8, c[0x4][0x80] ;  /* 0x01001000ff0877ac */ /* 0x000e620008000a00 */
[----:B------:R2:W3:Y:S01]  /*6080*/  LDC.64 R14, c[0x4][R17] ;  /* 0x01000000110e7b82 */ /* 0x0004e20000000a00 */
[----:B------:R-:W-:Y:S02]  /*6090*/  HFMA2 R12, -RZ, RZ, 0, 5.9604644775390625e-08 ;  /* 0x00000001ff0c7431 */ /* 0x000fe400000001ff */
[----:B------:R-:W-:Y:S02]  /*60a0*/  IMAD.MOV.U32 R8, RZ, RZ, 0x70 ;  /* 0x00000070ff087424 */ /* 0x000fe400078e00ff */
[----:B------:R-:W-:Y:S01]  /*60b0*/  IMAD.MOV.U32 R13, RZ, RZ, RZ ;  /* 0x000000ffff0d7224 */ /* 0x000fe200078e00ff */
[----:B------:R-:W4:Y:S01]  /*60c0*/  LDCU.64 UR6, c[0x4][0x88] ;  /* 0x01001100ff0677ac */ /* 0x000f220008000a00 */
[----:B------:R-:W5:Y:S01]  /*60d0*/  LDCU.64 UR4, c[0x4][0x8] ;  /* 0x01000100ff0477ac */ /* 0x000f620008000a00 */
[----:B-1----:R-:W-:Y:S02]  /*60e0*/  MOV R4, UR8 ;  /* 0x0000000800047c02 */ /* 0x002fe40008000f00 */
[----:B------:R-:W-:Y:S02]  /*60f0*/  MOV R5, UR9 ;  /* 0x0000000900057c02 */ /* 0x000fe40008000f00 */
[----:B----4-:R-:W-:Y:S01]  /*6100*/  MOV R7, UR7 ;  /* 0x0000000700077c02 */ /* 0x010fe20008000f00 */
[----:B------:R-:W-:Y:S01]  /*6110*/  IMAD.U32 R6, RZ, RZ, UR6 ;  /* 0x00000006ff067e24 */ /* 0x000fe2000f8e00ff */
[----:B-----5:R-:W-:Y:S01]  /*6120*/  MOV R11, UR5 ;  /* 0x00000005000b7c02 */ /* 0x020fe20008000f00 */
[----:B--2---:R-:W-:Y:S02]  /*6130*/  IMAD.U32 R10, RZ, RZ, UR4 ;  /* 0x00000004ff0a7e24 */ /* 0x004fe4000f8e00ff */
[----:B------:R-:W-:Y:S07]  /*6140*/  LEPC R20, `(.L_x_84) ;  /* 0x000000001014794e */ /* 0x000fee0000000000 */
[----:B---3--:R-:W-:Y:S05]  /*6150*/  CALL.ABS.NOINC R14 ;  /* 0x000000000e007343 */ /* 0x008fea0003c00000 */
.L_x_84:
[----:B------:R-:W-:Y:S01]  /*6160*/  R2UR UR5, R54 ;  /* 0x00000000360572ca */ /* 0x000fe200000e0000 */
[----:B------:R-:W-:Y:S01]  /*6170*/  UISETP.NE.U32.AND UP0, UPT, UR62, URZ, UPT ;  /* 0x000000ff3e00728c */ /* 0x000fe2000bf05070 */
[----:B------:R-:W-:Y:S02]  /*6180*/  ISETP.NE.U32.AND P3, PT, R42, RZ, PT ;  /* 0x000000ff2a00720c */ /* 0x000fe40003f65070 */
[----:B------:R-:W-:Y:S01]  /*6190*/  R2UR UR4, R53 ;  /* 0x00000000350472ca */ /* 0x000fe200000e0000 */
[----:B------:R-:W-:Y:S01]  /*61a0*/  UISETP.NE.AND.EX UP0, UPT, UR63, URZ, UPT, UP0 ;  /* 0x000000ff3f00728c */ /* 0x000fe2000bf05300 */
[----:B------:R-:W-:Y:S02]  /*61b0*/  ISETP.NE.AND.EX P3, PT, R43, RZ, PT, P3 ;  /* 0x000000ff2b00720c */ /* 0x000fe40003f65330 */
[----:B------:R-:W-:Y:S02]  /*61c0*/  ISETP.NE.AND P6, PT, R61, RZ, PT ;  /* 0x000000ff3d00720c */ /* 0x000fe40003fc5270 */
[----:B------:R-:W-:Y:S03]  /*61d0*/  PLOP3.LUT P0, PT, PT, PT, PT, 0x8, 0x80 ;  /* 0x000000000080781c */ /* 0x000fe60003f0e170 */
[----:B------:R-:W-:Y:S04]  /*61e0*/  ISETP.NE.U32.AND P1, PT, RZ, UR5, PT ;  /* 0x00000005ff007c0c */ /* 0x000fe8000bf25070 */
[----:B------:R-:W-:Y:S04]  /*61f0*/  ISETP.NE.AND.EX P1, PT, RZ, UR4, PT, P1 ;  /* 0x00000004ff007c0c */ /* 0x000fe8000bf25310 */
[----:B------:R-:W-:Y:S01]  /*6200*/  @P6 PLOP3.LUT P0, PT, P3, PT, PT, 0x80, 0x8 ;  /* 0x000000000008681c */ /* 0x000fe20001f0f070 */
[----:B------:R-:W-:Y:S01]  /*6210*/  @!UPT UIADD3 URZ, UPT, UPT, URZ, URZ, URZ ;  /* 0x000000fffffff290 */ /* 0x000fe2000fffe0ff */
[----:B------:R-:W-:Y:S11]  /*6220*/  @!P3 BRA `(.L_x_86) ;  /* 0x000000000030b947 */ /* 0x000ff60003800000 */
[----:B------:R-:W-:Y:S01]  /*6230*/  ISETP.NE.U32.AND P2, PT, R40, RZ, PT ;  /* 0x000000ff2800720c */ /* 0x000fe20003f45070 */
[----:B------:R-:W1:Y:S01]  /*6240*/  LDCU.64 UR4, c[0x0][0x358] ;  /* 0x00006b00ff0477ac */ /* 0x000e620008000a00 */
[----:B------:R-:W-:Y:S02]  /*6250*/  IMAD.MOV.U32 R51, RZ, RZ, 0x1 ;  /* 0x00000001ff337424 */ /* 0x000fe400078e00ff */
[----:B------:R-:W-:Y:S11]  /*6260*/  ISETP.NE.AND.EX P2, PT, R41, RZ, PT, P2 ;  /* 0x000000ff2900720c */ /* 0x000ff60003f45320 */
[----:B------:R-:W-:Y:S02]  /*6270*/  @!UPT UIADD3 URZ, UPT, UPT, URZ, URZ, URZ ;  /* 0x000000fffffff290 */ /* 0x000fe4000fffe0ff */
[----:B------:R-:W2:Y:S01]  /*6280*/  @P2 LDC.64 R4, c[0x0][0x988] ;  /* 0x00026200ff042b82 */ /* 0x000ea20000000a00 */
[----:B------:R-:W-:Y:S04]  /*6290*/  @P2 IMAD R0, R16, R42, RZ ;  /* 0x0000002a10002224 */ /* 0x000fe800078e02ff */
[----:B--2---:R-:W-:Y:S04]  /*62a0*/  @P2 IMAD.WIDE R4, R0, 0x4, R4 ;  /* 0x0000000400042825 */ /* 0x004fe800078e0204 */
[----:B------:R-:W-:Y:S01]  /*62b0*/  HFMA2 R0, -RZ, RZ, 0, 5.9604644775390625e-08 ;  /* 0x00000001ff007431 */ /* 0x000fe200000001ff */
[----:B-1---5:R1:W5:Y:S04]  /*62c0*/  @P2 LDG.E R26, desc[UR4][R4.64] ;  /* 0x00000004041a2981 */ /* 0x022368000c1e1900 */
[----:B------:R-:W-:Y:S01]  /*62d0*/  @!P2 PRMT R51, R0, 0x7610, R51 ;  /* 0x000076100033a816 */ /* 0x000fe20000000033 */
[----:B-1----:R-:W2:Y:S06]  /*62e0*/  @!P2 LDC R26, c[0x0][0x980] ;  /* 0x00026000ff1aab82 */ /* 0x002eac0000000800 */
.L_x_86:
[----:B------:R-:W-:Y:S05]  /*62f0*/  BRA.U !UP0, `(.L_x_87) ;  /* 0x00000001082c7547 */ /* 0x000fea000b800000 */
[----:B------:R-:W-:Y:S02]  /*6300*/  R2UR UR5, R56 ;  /* 0x00000000380572ca */ /* 0x000fe400000e0000 */
[----:B------:R-:W-:Y:S11]  /*6310*/  R2UR UR4, R55 ;  /* 0x00000000370472ca */ /* 0x000ff600000e0000 */
[----:B------:R-:W-:Y:S04]  /*6320*/  ISETP.NE.U32.AND P2, PT, RZ, UR5, PT ;  /* 0x00000005ff007c0c */ /* 0x000fe8000bf45070 */
[----:B------:R-:W-:Y:S01]  /*6330*/  ISETP.NE.AND.EX P2, PT, RZ, UR4, PT, P2 ;  /* 0x00000004ff007c0c */ /* 0x000fe2000bf45320 */
[----:B------:R-:W1:Y:S11]  /*6340*/  LDCU.64 UR4, c[0x0][0x358] ;  /* 0x00006b00ff0477ac */ /* 0x000e760008000a00 */
[----:B------:R-:W-:Y:S01]  /*6350*/  @!UPT UIADD3 URZ, UPT, UPT, URZ, URZ, URZ ;  /* 0x000000fffffff290 */ /* 0x000fe2000fffe0ff */
[----:B------:R-:W3:Y:S01]  /*6360*/  @P2 LDC.64 R4, c[0x0][0x9a8] ;  /* 0x00026a00ff042b82 */ /* 0x000ee20000000a00 */
[----:B------:R-:W-:Y:S04]  /*6370*/  @P2 IMAD R0, R16, UR62, RZ ;  /* 0x0000003e10002c24 */ /* 0x000fe8000f8e02ff */
[----:B---3--:R-:W-:Y:S05]  /*6380*/  @P2 IMAD.WIDE R4, R0, 0x4, R4 ;  /* 0x0000000400042825 */ /* 0x008fea00078e0204 */
[----:B-1---5:R1:W5:Y:S02]  /*6390*/  @P2 LDG.E R24, desc[UR4][R4.64] ;  /* 0x0000000404182981 */ /* 0x022364000c1e1900 */
[----:B-1----:R-:W3:Y:S02]  /*63a0*/  @!P2 LDC R24, c[0x0][0x9a0] ;  /* 0x00026800ff18ab82 */ /* 0x002ee40000000800 */
.L_x_87:
[----:B--2--5:R-:W-:Y:S01]  /*63b0*/  FSETP.NEU.AND P2, PT, R26, RZ, PT ;  /* 0x000000ff1a00720b */ /* 0x024fe20003f4d000 */
[----:B------:R-:W1:Y:S01]  /*63c0*/  LDCU.128 UR12, c[0x0][0xb90] ;  /* 0x00017200ff0c77ac */ /* 0x000e620008000c00 */
[----:B------:R-:W-:Y:S01]  /*63d0*/  SEL R4, RZ, 0xffffffff, P1 ;  /* 0xffffffffff047807 */ /* 0x000fe20000800000 */
[----:B------:R-:W-:Y:S01]  /*63e0*/  BSSY B1, `(.L_x_88) ;  /* 0x0000058000017945 */ /* 0x000fe20003800000 */
[----:B------:R-:W-:Y:S01]  /*63f0*/  @P6 LOP3.LUT P1, RZ, R51, 0xff, RZ, 0xc0, !PT ;  /* 0x000000ff33ff6812 */ /* 0x000fe2000782c0ff */
[----:B------:R-:W-:Y:S01]  /*6400*/  IMAD.MOV.U32 R73, RZ, RZ, 0x1 ;  /* 0x00000001ff497424 */ /* 0x000fe200078e00ff */
[----:B------:R-:W-:Y:S01]  /*6410*/  @P6 SEL R0, RZ, 0xffffffff, P2 ;  /* 0xffffffffff006807 */ /* 0x000fe20001000000 */
[----:B------:R-:W-:Y:S01]  /*6420*/  IMAD.IADD R25, R23, 0x1, R2 ;  /* 0x0000000117197824 */ /* 0x000fe200078e0202 */
[----:B------:R-:W-:Y:S01]  /*6430*/  LOP3.LUT R71, R48, 0x1, RZ, 0x3c, !PT ;  /* 0x0000000130477812 */ /* 0x000fe200078e3cff */
[----:B------:R-:W2:Y:S01]  /*6440*/  LDCU UR11, c[0x0][0xba0] ;  /* 0x00017400ff0b77ac */ /* 0x000ea20008000800 */
[----:B------:R-:W-:Y:S01]  /*6450*/  @P0 SEL R0, R4, R0, !P1 ;  /* 0x0000000004000207 */ /* 0x000fe20004800000 */
[----:B------:R-:W-:Y:S01]  /*6460*/  IMAD.U32 R72, RZ, RZ, UR50 ;  /* 0x00000032ff487e24 */ /* 0x000fe2000f8e00ff */
[----:B------:R-:W-:Y:S01]  /*6470*/  LEA R27, R22, UR49, 0x3 ;  /* 0x00000031161b7c11 */ /* 0x000fe2000f8e18ff */
[----:B------:R-:W-:Y:S01]  /*6480*/  USHF.L.U32 UR8, UR51, 0x6, URZ ;  /* 0x0000000633087899 */ /* 0x000fe200080006ff */
[----:B------:R-:W-:Y:S02]  /*6490*/  @P6 LOP3.LUT R0, R0, 0x1, RZ, 0xc0, !PT ;  /* 0x0000000100006812 */ /* 0x000fe400078ec0ff */
[----:B------:R-:W-:Y:S02]  /*64a0*/  CS2R R38, SRZ ;  /* 0x0000000000267805 */ /* 0x000fe4000001ff00 */
[----:B------:R-:W-:Y:S02]  /*64b0*/  R2UR UR4, R59 ;  /* 0x000000003b0472ca */ /* 0x000fe400000e0000 */
[----:B------:R-:W-:Y:S02]  /*64c0*/  CS2R R36, SRZ ;  /* 0x0000000000247805 */ /* 0x000fe4000001ff00 */
[----:B------:R-:W-:Y:S01]  /*64d0*/  ISETP.NE.U32.OR P5, PT, R0, 0x1, !P6 ;  /* 0x000000010000780c */ /* 0x000fe200077a5470 */
[----:B------:R-:W-:Y:S01]  /*64e0*/  IMAD.U32 R0, RZ, RZ, UR50 ;  /* 0x00000032ff007e24 */ /* 0x000fe2000f8e00ff */
[----:B------:R-:W-:Y:S01]  /*64f0*/  R2UR UR6, R58 ;  /* 0x000000003a0672ca */ /* 0x000fe200000e0000 */
[----:B------:R-:W-:Y:S01]  /*6500*/  IMAD.U32 R67, RZ, RZ, UR8 ;  /* 0x00000008ff437e24 */ /* 0x000fe2000f8e00ff */
[----:B------:R-:W-:Y:S02]  /*6510*/  R2UR UR10, R60 ;  /* 0x000000003c0a72ca */ /* 0x000fe400000e0000 */
[----:B------:R-:W-:Y:S02]  /*6520*/  CS2R R30, SRZ ;  /* 0x00000000001e7805 */ /* 0x000fe4000001ff00 */
[----:B------:R-:W-:Y:S02]  /*6530*/  LEA R0, R0, UR49, 0x3 ;  /* 0x0000003100007c11 */ /* 0x000fe4000f8e18ff */
[----:B------:R-:W-:Y:S02]  /*6540*/  CS2R R28, SRZ ;  /* 0x00000000001c7805 */ /* 0x000fe4000001ff00 */
[----:B------:R-:W-:Y:S02]  /*6550*/  R2UR UR9, R57 ;  /* 0x00000000390972ca */ /* 0x000fe400000e0000 */
[----:B------:R-:W-:Y:S01]  /*6560*/  LOP3.LUT P4, R68, R51, 0xff, RZ, 0xc0, !PT ;  /* 0x000000ff33447812 */ /* 0x000fe2000788c0ff */
[----:B------:R-:W-:Y:S01]  /*6570*/  UIMAD.WIDE.U32 UR4, UR8, UR4, URZ ;  /* 0x00000004080472a5 */ /* 0x000fe2000f8e00ff */
[----:B------:R-:W-:Y:S02]  /*6580*/  SEL R5, RZ, 0xffffffff, P2 ;  /* 0xffffffffff057807 */ /* 0x000fe40001000000 */
[----:B------:R-:W-:Y:S01]  /*6590*/  @P5 SHF.L.U32 R3, R71, 0x1f, RZ ;  /* 0x0000001f47035819 */ /* 0x000fe200000006ff */
[----:B------:R-:W-:Y:S01]  /*65a0*/  USHF.R.U32.HI UR5, URZ, UR6, UR5 ;  /* 0x00000006ff057299 */ /* 0x000fe20008011605 */
[----:B------:R-:W-:Y:S01]  /*65b0*/  @P3 SEL R5, R4, R5, !P4 ;  /* 0x0000000504053207 */ /* 0x000fe20006000000 */
[----:B------:R-:W-:Y:S01]  /*65c0*/  UISETP.NE.AND UP0, UPT, UR10, 0x1, UPT ;  /* 0x000000010a00788c */ /* 0x000fe2000bf05270 */
[----:B------:R4:W3:Y:S01]  /*65d0*/  @P5 SYNCS.PHASECHK.TRANS64.TRYWAIT P1, [R0+URZ+0xd0], R3 ;  /* 0x0000d003000055a7 */ /* 0x0008e200080211ff */
[----:B------:R-:W-:Y:S02]  /*65e0*/  P2R R69, PR, RZ, 0x20 ;  /* 0x00000020ff457803 */ /* 0x000fe40000000000 */
[----:B------:R-:W-:Y:S01]  /*65f0*/  USEL UR5, UR8, UR5, !UP0 ;  /* 0x0000000508057287 */ /* 0x000fe2000c000000 */
[----:B------:R-:W-:Y:S01]  /*6600*/  LOP3.LUT R5, R5, 0x1, RZ, 0xc0, !PT ;  /* 0x0000000105057812 */ /* 0x000fe200078ec0ff */
[----:B------:R-:W-:Y:S04]  /*6610*/  UISETP.NE.AND UP0, UPT, UR9, 0x1, UPT ;  /* 0x000000010900788c */ /* 0x000fe8000bf05270 */
[----:B------:R-:W-:Y:S02]  /*6620*/  IMAD R7, RZ, RZ, -UR5 ;  /* 0x80000005ff077e24 */ /* 0x000fe4000f8e02ff */
[----:B------:R-:W-:Y:S02]  /*6630*/  IMAD.U32 R66, RZ, RZ, UR5 ;  /* 0x00000005ff427e24 */ /* 0x000fe4000f8e00ff */
[----:B------:R-:W-:Y:S01]  /*6640*/  IMAD R67, R7, UR10, R67 ;  /* 0x0000000a07437c24 */ /* 0x000fe2000f8e0243 */
[----:B----4-:R-:W-:Y:S04]  /*6650*/  SHF.L.U32 R3, R47, 0x1f, RZ ;  /* 0x0000001f2f037819 */ /* 0x010fe800000006ff */
[----:B------:R4:W4:Y:S01]  /*6660*/  SYNCS.PHASECHK.TRANS64.TRYWAIT P0, [R27+URZ+0x120], R3 ;  /* 0x000120031b0075a7 */ /* 0x00092200080011ff */
[----:B-1----:R-:W-:Y:S07]  /*6670*/  UIMAD.WIDE.U32 UR6, UR5, UR12, URZ ;  /* 0x0000000c050672a5 */ /* 0x002fee000f8e00ff */
[----:B------:R-:W-:Y:S02]  /*6680*/  UMOV UR4, UR7 ;  /* 0x0000000700047c82 */ /* 0x000fe40008000000 */
[----:B------:R-:W-:Y:S04]  /*6690*/  USHF.R.U32.HI UR4, URZ, UR13, UR4 ;  /* 0x0000000dff047299 */ /* 0x000fe80008011604 */
[----:B------:R-:W-:Y:S02]  /*66a0*/  USEL UR4, UR5, UR4, !UP0 ;  /* 0x0000000405047287 */ /* 0x000fe4000c000000 */
[----:B------:R-:W-:Y:S02]  /*66b0*/  UISETP.NE.AND UP0, UPT, UR14, 0x1, UPT ;  /* 0x000000010e00788c */ /* 0x000fe4000bf05270 */
[----:B------:R-:W-:Y:S02]  /*66c0*/  UIMAD.WIDE.U32 UR6, UR4, UR15, URZ ;  /* 0x0000000f040672a5 */ /* 0x000fe4000f8e00ff */
[----:B------:R-:W-:Y:S02]  /*66d0*/  IMAD.U32 R65, RZ, RZ, UR4 ;  /* 0x00000004ff417e24 */ /* 0x000fe4000f8e00ff */
[----:B------:R-:W-:Y:S01]  /*66e0*/  PLOP3.LUT P2, PT, PT, PT, UP0, 0x80, 0x8 ;  /* 0x000000000008781c */ /* 0x000fe20003f4f008 */
[----:B------:R-:W-:Y:S02]  /*66f0*/  IMAD R6, RZ, RZ, -UR4 ;  /* 0x80000004ff067e24 */ /* 0x000fe4000f8e02ff */
[----:B------:R-:W-:Y:S01]  /*6700*/  UMOV UR6, UR7 ;  /* 0x0000000700067c82 */ /* 0x000fe20008000000 */
[----:B------:R-:W-:Y:S01]  /*6710*/  IMAD.U32 R64, RZ, RZ, UR4 ;  /* 0x00000004ff407e24 */ /* 0x000fe2000f8e00ff */
[----:B--2---:R-:W-:Y:S01]  /*6720*/  USHF.R.U32.HI UR6, URZ, UR11, UR6 ;  /* 0x0000000bff067299 */ /* 0x004fe20008011606 */
[----:B------:R-:W-:Y:S05]  /*6730*/  IMAD R66, R6, UR9, R66 ;  /* 0x0000000906427c24 */ /* 0x000fea000f8e0242 */
[----:B------:R-:W-:Y:S02]  /*6740*/  SEL R65, R65, UR6, !P2 ;  /* 0x0000000641417c07 */ /* 0x000fe4000d000000 */
[----:B------:R-:W-:Y:S03]  /*6750*/  ISETP.NE.U32.AND P2, PT, R5, 0x1, PT ;  /* 0x000000010500780c */ /* 0x000fe60003f45070 */
[----:B------:R-:W-:Y:S01]  /*6760*/  IMAD.MOV R4, RZ, RZ, -R65 ;  /* 0x000000ffff047224 */ /* 0x000fe200078e0a41 */
[----:B------:R-:W-:Y:S03]  /*6770*/  P2R R74, PR, RZ, 0x4 ;  /* 0x00000004ff4a7803 */ /* 0x000fe60000000000 */
[----:B------:R-:W-:Y:S01]  /*6780*/  IMAD R64, R4, UR14, R64 ;  /* 0x0000000e04407c24 */ /* 0x000fe2000f8e0240 */
[----:B---3--:R-:W-:Y:S01]  /*6790*/  @P5 SEL R73, RZ, 0x1, !P1 ;  /* 0x00000001ff495807 */ /* 0x008fe20004800000 */
[----:B------:R-:W-:Y:S06]  /*67a0*/  @!P5 BRA `(.L_x_89) ;  /* 0x00000000006cd947 */ /* 0x000fec0003800000 */
[----:B------:R-:W-:Y:S01]  /*67b0*/  HFMA2 R31, -RZ, RZ, 0, 0 ;  /* 0x00000000ff1f7431 */ /* 0x000fe200000001ff */
[----:B------:R-:W-:Y:S01]  /*67c0*/  ISETP.NE.AND P1, PT, R73, RZ, PT ;  /* 0x000000ff4900720c */ /* 0x000fe20003f25270 */
[----:B------:R-:W-:Y:S01]  /*67d0*/  IMAD.U32 R2, RZ, RZ, UR50 ;  /* 0x00000032ff027e24 */ /* 0x000fe2000f8e00ff */
[----:B------:R-:W-:Y:S11]  /*67e0*/  BSSY B0, `(.L_x_90) ;  /* 0x0000005000007945 */ /* 0x000ff60003800000 */
[----:B------:R-:W-:Y:S05]  /*67f0*/  @P1 BRA `(.L_x_91) ;  /* 0x00000000000c1947 */ /* 0x000fea0003800000 */
[----:B------:R-:W-:Y:S04]  /*6800*/  SHF.L.U32 R4, R71, 0x1f, RZ ;  /* 0x0000001f47047819 */ /* 0x000fe800000006ff */
[----:B------:R-:W1:Y:S02]  /*6810*/  SYNCS.PHASECHK.TRANS64.TRYWAIT P1, [R0+URZ+0xd0], R4 ;  /* 0x0000d004000075a7 */ /* 0x000e6400080211ff */
[----:B-1----:R-:W-:Y:S05]  /*6820*/  @!P1 BRA `(.L_x_92) ;  /* 0x0000002000489947 */ /* 0x002fea0003800000 */
.L_x_91:
[----:B------:R-:W-:Y:S05]  /*6830*/  BSYNC B0 ;  /* 0x0000000000007941 */ /* 0x000fea0003800000 */
.L_x_90:
[----:B------:R-:W-:Y:S01]  /*6840*/  ISETP.NE.AND P1, PT, R74, RZ, PT ;  /* 0x000000ff4a00720c */ /* 0x000fe20003f25270 */
[----:B------:R-:W-:Y:S01]  /*6850*/  IMAD.MOV.U32 R30, RZ, RZ, RZ ;  /* 0x000000ffff1e7224 */ /* 0x000fe200078e00ff */
[----:B------:R-:W-:Y:S02]  /*6860*/  CS2R R28, SRZ ;  /* 0x00000000001c7805 */ /* 0x000fe4000001ff00 */
[----:B------:R-:W-:Y:S02]  /*6870*/  CS2R R38, SRZ ;  /* 0x0000000000267805 */ /* 0x000fe4000001ff00 */
[----:B------:R-:W-:Y:S07]  /*6880*/  CS2R R36, SRZ ;  /* 0x0000000000247805 */ /* 0x000fee000001ff00 */
[----:B------:R-:W-:Y:S01]  /*6890*/  @P1 IMAD R2, R2, 0x800, R49 ;  /* 0x0000080002021824 */ /* 0x000fe200078e0231 */
[----:B------:R-:W-:Y:S05]  /*68a0*/  @P1 WARPSYNC.ALL ;  /* 0x0000000000001948 */ /* 0x000fea0003800000 */
[----:B------:R-:W-:Y:S01]  /*68b0*/  @P1 LEA R2, R2, UR49, 0x1 ;  /* 0x0000003102021c11 */ /* 0x000fe2000f8e08ff */
[----:B------:R-:W-:Y:S04]  /*68c0*/  UIADD3 UR4, UPT, UPT, UR50, 0x1, URZ ;  /* 0x0000000132047890 */ /* 0x000fe8000fffe0ff */
[----:B------:R-:W2:Y:S01]  /*68d0*/  @P1 LDSM.16.M88.4 R28, [R2+0x200] ;  /* 0x00020000021c183b */ /* 0x000ea20000000200 */
[----:B-1----:R-:W-:Y:S01]  /*68e0*/  @P1 IMAD R0, R63, 0x2, R2 ;  /* 0x000000023f001824 */ /* 0x002fe200078e0202 */
[----:B------:R-:W-:Y:S04]  /*68f0*/  UISETP.NE.AND UP0, UPT, UR4, 0x3, UPT ;  /* 0x000000030400788c */ /* 0x000fe8000bf05270 */
[----:B------:R1:W3:Y:S01]  /*6900*/  @P1 LDSM.16.M88.4 R36, [R0+0x200] ;  /* 0x000200000024183b */ /* 0x0002e20000000200 */
[----:B------:R-:W-:Y:S01]  /*6910*/  USEL UR4, UR4, URZ, UP0 ;  /* 0x000000ff04047287 */ /* 0x000fe20008000000 */
[----:B------:R-:W-:Y:S05]  /*6920*/  PLOP3.LUT P1, PT, PT, PT, UP0, 0x80, 0x8 ;  /* 0x000000000008781c */ /* 0x000fea0003f2f008 */
[----:B------:R-:W-:Y:S01]  /*6930*/  IMAD.U32 R72, RZ, RZ, UR4 ;  /* 0x00000004ff487e24 */ /* 0x000fe2000f8e00ff */
[----:B-1----:R-:W-:Y:S04]  /*6940*/  SEL R0, RZ, 0x1, P1 ;  /* 0x00000001ff007807 */ /* 0x002fe80000800000 */
[----:B------:R-:W-:Y:S02]  /*6950*/  LOP3.LUT R71, R71, R0, RZ, 0x3c, !PT ;  /* 0x0000000047477212 */ /* 0x000fe400078e3cff */
.L_x_89:
[----:B------:R-:W-:Y:S05]  /*6960*/  BSYNC B1 ;  /* 0x0000000000017941 */ /* 0x000fea0003800000 */
.L_x_88:
[----:B------:R-:W-:Y:S04]  /*6970*/  SHF.R.U32.HI R0, RZ, 0x15, R25 ;  /* 0x00000015ff007819 */ /* 0x000fe80000011619 */
[----:B------:R-:W-:Y:S01]  /*6980*/  LOP3.LUT P1, RZ, R0, 0x3, R52, 0x48, !PT ;  /* 0x0000000300ff7812 */ /* 0x000fe20007824834 */
[----:B------:R-:W-:Y:S01]  /*6990*/  @!UPT UIADD3 URZ, UPT, UPT, URZ, URZ, URZ ;  /* 0x000000fffffff290 */ /* 0x000fe2000fffe0ff */
[----:B----4-:R-:W-:Y:S11]  /*69a0*/  @P0 BRA `(.L_x_93) ;  /* 0x0000000000080947 */ /* 0x010ff60003800000 */
[----:B------:R-:W1:Y:S02]  /*69b0*/  SYNCS.PHASECHK.TRANS64.TRYWAIT P0, [R27+URZ+0x120], R3 ;  /* 0x000120031b0075a7 */ /* 0x000e6400080011ff */
[----:B-1----:R-:W-:Y:S05]  /*69c0*/  @!P0 BRA `(.L_x_94) ;  /* 0x0000001c00f48947 */ /* 0x002fea0003800000 */
.L_x_93:
[----:B------:R-:W-:Y:S05]  /*69d0*/  @!P1 BRA `(.L_x_95) ;  /* 0x0000000000409947 */ /* 0x000fea0003800000 */
[----:B------:R-:W4:Y:S01]  /*69e0*/  LDCU.64 UR8, c[0x4][0x70] ;  /* 0x01000e00ff0877ac */ /* 0x000f220008000a00 */
[----:B-1----:R-:W-:Y:S01]  /*69f0*/  MOV R3, 0x0 ;  /* 0x0000000000037802 */ /* 0x002fe20000000f00 */
[----:B------:R-:W-:Y:S02]  /*6a00*/  HFMA2 R12, -RZ, RZ, 0, 5.9604644775390625e-08 ;  /* 0x00000001ff0c7431 */ /* 0x000fe400000001ff */
[----:B------:R-:W-:Y:S02]  /*6a10*/  IMAD.MOV.U32 R8, RZ, RZ, 0x192 ;  /* 0x00000192ff087424 */ /* 0x000fe400078e00ff */
[----:B------:R-:W-:Y:S01]  /*6a20*/  IMAD.MOV.U32 R13, RZ, RZ, RZ ;  /* 0x000000ffff0d7224 */ /* 0x000fe200078e00ff */
[----:B------:R-:W1:Y:S01]  /*6a30*/  LDCU.64 UR6, c[0x4][0x78] ;  /* 0x01000f00ff0677ac */ /* 0x000e620008000a00 */
[----:B------:R-:W2:Y:S01]  /*6a40*/  LDC.64 R2, c[0x4][R3] ;  /* 0x0100000003027b82 */ /* 0x000ea20000000a00 */
[----:B------:R-:W5:Y:S01]  /*6a50*/  LDCU.64 UR4, c[0x4][0x10] ;  /* 0x01000200ff0477ac */ /* 0x000f620008000a00 */
[----:B----4-:R-:W-:Y:S01]  /*6a60*/  MOV R5, UR9 ;  /* 0x0000000900057c02 */ /* 0x010fe20008000f00 */
[----:B------:R-:W-:Y:S01]  /*6a70*/  IMAD.U32 R4, RZ, RZ, UR8 ;  /* 0x00000008ff047e24 */ /* 0x000fe2000f8e00ff */
[----:B-1----:R-:W-:Y:S01]  /*6a80*/  MOV R7, UR7 ;  /* 0x0000000700077c02 */ /* 0x002fe20008000f00 */
[----:B------:R-:W-:Y:S01]  /*6a90*/  IMAD.U32 R6, RZ, RZ, UR6 ;  /* 0x00000006ff067e24 */ /* 0x000fe2000f8e00ff */
[----:B-----5:R-:W-:Y:S01]  /*6aa0*/  MOV R11, UR5 ;  /* 0x00000005000b7c02 */ /* 0x020fe20008000f00 */
[----:B------:R-:W-:Y:S02]  /*6ab0*/  IMAD.U32 R10, RZ, RZ, UR4 ;  /* 0x00000004ff0a7e24 */ /* 0x000fe4000f8e00ff */
[----:B------:R-:W-:Y:S07]  /*6ac0*/  LEPC R20, `(.L_x_95) ;  /* 0x000000001014794e */ /* 0x000fee0000000000 */
[----:B--23--:R-:W-:Y:S05]  /*6ad0*/  CALL.ABS.NOINC R2 ;  /* 0x0000000002007343 */ /* 0x00cfea0003c00000 */
.L_x_95:
[----:B------:R-:W-:Y:S05]  /*6ae0*/  WARPSYNC.ALL ;  /* 0x0000000000007948 */ /* 0x000fea0003800000 */
[----:B------:R-:W-:Y:S01]  /*6af0*/  R2UR UR4, R25 ;  /* 0x00000000190472ca */ /* 0x000fe200000e0000 */
[----:B-12---:R-:W-:Y:S01]  /*6b00*/  HADD2.F32 R3, -RZ, R28.H0_H0 ;  /* 0x2000001cff037230 */ /* 0x006fe20000004100 */
[----:B------:R-:W-:Y:S01]  /*6b10*/  SHF.L.U32 R70, R63, 0x1, RZ ;  /* 0x000000013f467819 */ /* 0x000fe200000006ff */
[----:B------:R-:W-:Y:S01]  /*6b20*/  HADD2.F32 R20, -RZ, R30.H0_H0 ;  /* 0x2000001eff147230 */ /* 0x000fe20000004100 */
[----:B------:R-:W-:Y:S01]  /*6b30*/  ISETP.NE.AND P0, PT, R50, RZ, PT ;  /* 0x000000ff3200720c */ /* 0x000fe20003f05270 */
[----:B------:R-:W-:Y:S08]  /*6b40*/  BSSY.RECONVERGENT B0, `(.L_x_96) ;  /* 0x0000051000007945 */ /* 0x000ff00003800200 */
[----:B------:R-:W1:Y:S02]  /*6b50*/  LDTM.16dp256bit.x4 R4, tmem[UR4] ;  /* 0x00000004000479ee */ /* 0x000e640008120000 */
[C---:B-1----:R-:W-:Y:S01]  /*6b60*/  FMUL R0, R24.reuse, R4 ;  /* 0x0000000418007220 */ /* 0x042fe20000400000 */
[----:B------:R-:W-:Y:S02]  /*6b70*/  HADD2.F32 R4, -RZ, R28.H1_H1 ;  /* 0x3000001cff047230 */ /* 0x000fe40000004100 */
[----:B------:R-:W-:Y:S01]  /*6b80*/  FMUL R2, R24, R5 ;  /* 0x0000000518027220 */ /* 0x000fe20000400000 */
[--C-:B------:R-:W-:Y:S02]  /*6b90*/  HADD2.F32 R5, -RZ, R29.reuse.H0_H0 ;  /* 0x2000001dff057230 */ /* 0x100fe40000004100 */
[----:B------:R-:W-:Y:S01]  /*6ba0*/  FFMA R0, R26, R3, R0 ;  /* 0x000000031a007223 */ /* 0x000fe20000000000 */
[----:B------:R-:W-:Y:S01]  /*6bb0*/  FMUL R3, R24, R6 ;  /* 0x0000000618037220 */ /* 0x000fe20000400000 */
[----:B------:R-:W-:Y:S02]  /*6bc0*/  HADD2.F32 R6, -RZ, R29.H1_H1 ;  /* 0x3000001dff067230 */ /* 0x000fe40000004100 */
[----:B------:R-:W-:Y:S01]  /*6bd0*/  FFMA R2, R26, R4, R2 ;  /* 0x000000041a027223 */ /* 0x000fe20000000002 */
[----:B------:R-:W-:Y:S01]  /*6be0*/  FMUL R7, R24, R7 ;  /* 0x0000000718077220 */ /* 0x000fe20000400000 */
[----:B------:R-:W-:Y:S01]  /*6bf0*/  FFMA R3, R26, R5, R3 ;  /* 0x000000051a037223 */ /* 0x000fe20000000003 */
[C---:B------:R-:W-:Y:S01]  /*6c00*/  FMUL R4, R24.reuse, R8 ;  /* 0x0000000818047220 */ /* 0x040fe20000400000 */
[----:B------:R-:W-:Y:S01]  /*6c10*/  FMUL R5, R24, R9 ;  /* 0x0000000918057220 */ /* 0x000fe20000400000 */
[----:B------:R-:W-:Y:S01]  /*6c20*/  F2FP.F16.F32.PACK_AB R32, R2, R0 ;  /* 0x000000000220723e */ /* 0x000fe200000000ff */
[C---:B------:R-:W-:Y:S01]  /*6c30*/  FFMA R7, R26.reuse, R6, R7 ;  /* 0x000000061a077223 */ /* 0x040fe20000000007 */
[----:B------:R-:W-:Y:S02]  /*6c40*/  HADD2.F32 R0, -RZ, R30.H1_H1 ;  /* 0x3000001eff007230 */ /* 0x000fe40000004100 */
[----:B------:R-:W-:Y:S01]  /*6c50*/  FFMA R4, R26, R20, R4 ;  /* 0x000000141a047223 */ /* 0x000fe20000000004 */
[--C-:B------:R-:W-:Y:S02]  /*6c60*/  HADD2.F32 R2, -RZ, R31.reuse.H0_H0 ;  /* 0x2000001fff027230 */ /* 0x100fe40000004100 */
[----:B------:R-:W-:Y:S01]  /*6c70*/  FMUL R6, R24, R10 ;  /* 0x0000000a18067220 */ /* 0x000fe20000400000 */
[----:B------:R-:W-:Y:S01]  /*6c80*/  F2FP.F16.F32.PACK_AB R33, R7, R3 ;  /* 0x000000030721723e */ /* 0x000fe200000000ff */
[----:B------:R-:W-:Y:S02]  /*6c90*/  HADD2.F32 R3, -RZ, R31.H1_H1 ;  /* 0x3000001fff037230 */ /* 0x000fe40000004100 */
[----:B------:R-:W-:Y:S01]  /*6ca0*/  FFMA R5, R26, R0, R5 ;  /* 0x000000001a057223 */ /* 0x000fe20000000005 */
[C---:B------:R-:W-:Y:S01]  /*6cb0*/  FMUL R11, R24.reuse, R11 ;  /* 0x0000000b180b7220 */ /* 0x040fe20000400000 */
[--C-:B---3--:R-:W-:Y:S02]  /*6cc0*/  HADD2.F32 R7, -RZ, R36.reuse.H0_H0 ;  /* 0x20000024ff077230 */ /* 0x108fe40000004100 */
[C---:B------:R-:W-:Y:S01]  /*6cd0*/  FMUL R8, R24.reuse, R12 ;  /* 0x0000000c18087220 */ /* 0x040fe20000400000 */
[----:B------:R-:W-:Y:S02]  /*6ce0*/  HADD2.F32 R0, -RZ, R36.H1_H1 ;  /* 0x30000024ff007230 */ /* 0x000fe40000004100 */
[----:B------:R-:W-:Y:S01]  /*6cf0*/  FMUL R9, R24, R13 ;  /* 0x0000000d18097220 */ /* 0x000fe20000400000 */
[C---:B------:R-:W-:Y:S01]  /*6d00*/  FFMA R6, R26.reuse, R2, R6 ;  /* 0x000000021a067223 */ /* 0x040fe20000000006 */
[C---:B------:R-:W-:Y:S01]  /*6d10*/  FFMA R11, R26.reuse, R3, R11 ;  /* 0x000000031a0b7223 */ /* 0x040fe2000000000b */
[C---:B------:R-:W-:Y:S01]  /*6d20*/  FFMA R8, R26.reuse, R7, R8 ;  /* 0x000000071a087223 */ /* 0x040fe20000000008 */
[----:B------:R-:W-:Y:S01]  /*6d30*/  FFMA R9, R26, R0, R9 ;  /* 0x000000001a097223 */ /* 0x000fe20000000009 */
[--C-:B------:R-:W-:Y:S02]  /*6d40*/  HADD2.F32 R2, -RZ, R37.reuse.H0_H0 ;  /* 0x20000025ff027230 */ /* 0x100fe40000004100 */
[C---:B------:R-:W-:Y:S01]  /*6d50*/  FMUL R10, R24.reuse, R14 ;  /* 0x0000000e180a7220 */ /* 0x040fe20000400000 */
[----:B------:R-:W-:Y:S02]  /*6d60*/  HADD2.F32 R0, -RZ, R37.H1_H1 ;  /* 0x30000025ff007230 */ /* 0x000fe40000004100 */
[----:B------:R-:W-:Y:S01]  /*6d70*/  FMUL R15, R24, R15 ;  /* 0x0000000f180f7220 */ /* 0x000fe20000400000 */
[----:B------:R-:W-:Y:S01]  /*6d80*/  F2FP.F16.F32.PACK_AB R34, R5, R4 ;  /* 0x000000040522723e */ /* 0x000fe200000000ff */
[----:B------:R-:W-:Y:S01]  /*6d90*/  FFMA R10, R26, R2, R10 ;  /* 0x000000021a0a7223 */ /* 0x000fe2000000000a */
[----:B------:R-:W-:Y:S01]  /*6da0*/  FMUL R12, R24, R16 ;  /* 0x00000010180c7220 */ /* 0x000fe20000400000 */
[----:B------:R-:W-:Y:S01]  /*6db0*/  FFMA R15, R26, R0, R15 ;  /* 0x000000001a0f7223 */ /* 0x000fe2000000000f */
[--C-:B------:R-:W-:Y:S01]  /*6dc0*/  HADD2.F32 R0, -RZ, R38.reuse.H0_H0 ;  /* 0x20000026ff007230 */ /* 0x100fe20000004100 */
[----:B------:R-:W-:Y:S01]  /*6dd0*/  MOV R5, UR50 ;  /* 0x0000003200057c02 */ /* 0x000fe20008000f00 */
[----:B------:R-:W-:Y:S02]  /*6de0*/  HADD2.F32 R2, -RZ, R38.H1_H1 ;  /* 0x30000026ff027230 */ /* 0x000fe40000004100 */
[C---:B------:R-:W-:Y:S01]  /*6df0*/  FMUL R13, R24.reuse, R17 ;  /* 0x00000011180d7220 */ /* 0x040fe20000400000 */
[--C-:B------:R-:W-:Y:S02]  /*6e00*/  HADD2.F32 R3, -RZ, R39.reuse.H0_H0 ;  /* 0x20000027ff037230 */ /* 0x100fe40000004100 */
[C---:B------:R-:W-:Y:S01]  /*6e10*/  FMUL R14, R24.reuse, R18 ;  /* 0x00000012180e7220 */ /* 0x040fe20000400000 */
[----:B------:R-:W-:Y:S02]  /*6e20*/  HADD2.F32 R4, -RZ, R39.H1_H1 ;  /* 0x30000027ff047230 */ /* 0x000fe40000004100 */
[----:B------:R-:W-:Y:S01]  /*6e30*/  FMUL R19, R24, R19 ;  /* 0x0000001318137220 */ /* 0x000fe20000400000 */
[C---:B------:R-:W-:Y:S01]  /*6e40*/  FFMA R12, R26.reuse, R0, R12 ;  /* 0x000000001a0c7223 */ /* 0x040fe2000000000c */
[----:B------:R-:W-:Y:S01]  /*6e50*/  LEA R5, R5, R49, 0xb ;  /* 0x0000003105057211 */ /* 0x000fe200078e58ff */
[C---:B------:R-:W-:Y:S01]  /*6e60*/  FFMA R13, R26.reuse, R2, R13 ;  /* 0x000000021a0d7223 */ /* 0x040fe2000000000d */
[C---:B------:R-:W-:Y:S01]  /*6e70*/  FFMA R14, R26.reuse, R3, R14 ;  /* 0x000000031a0e7223 */ /* 0x040fe2000000000e */
[----:B------:R-:W-:Y:S01]  /*6e80*/  FFMA R19, R26, R4, R19 ;  /* 0x000000041a137223 */ /* 0x000fe20000000013 */
[----:B------:R-:W-:Y:S02]  /*6e90*/  F2FP.F16.F32.PACK_AB R35, R11, R6 ;  /* 0x000000060b23723e */ /* 0x000fe400000000ff */
[----:B------:R-:W-:Y:S02]  /*6ea0*/  LEA R5, R5, UR49, 0x1 ;  /* 0x0000003105057c11 */ /* 0x000fe4000f8e08ff */
[----:B------:R-:W-:Y:S02]  /*6eb0*/  F2FP.F16.F32.PACK_AB R8, R9, R8 ;  /* 0x000000080908723e */ /* 0x000fe400000000ff */
[----:B------:R-:W-:Y:S01]  /*6ec0*/  F2FP.F16.F32.PACK_AB R9, R15, R10 ;  /* 0x0000000a0f09723e */ /* 0x000fe200000000ff */
[----:B------:R1:W-:Y:S01]  /*6ed0*/  STSM.16.M88.4 [R5+0x200], R32 ;  /* 0x0002002005007844 */ /* 0x0003e20000000200 */
[----:B------:R-:W-:Y:S02]  /*6ee0*/  F2FP.F16.F32.PACK_AB R10, R13, R12 ;  /* 0x0000000c0d0a723e */ /* 0x000fe400000000ff */
[----:B------:R-:W-:Y:S02]  /*6ef0*/  F2FP.F16.F32.PACK_AB R11, R19, R14 ;  /* 0x0000000e130b723e */ /* 0x000fe400000000ff */
[----:B------:R-:W-:Y:S05]  /*6f00*/  IADD3 R0, PT, PT, R70, 0x200, R5 ;  /* 0x0000020046007810 */ /* 0x000fea0007ffe005 */
[----:B------:R1:W-:Y:S01]  /*6f10*/  STSM.16.M88.4 [R0], R8 ;  /* 0x0000000800007844 */ /* 0x0003e20000000200 */
[----:B------:R-:W-:Y:S01]  /*6f20*/  @!PT LDS RZ, [RZ] ;  /* 0x00000000fffff984 */ /* 0x000fe20000000800 */
[----:B------:R-:W-:Y:S01]  /*6f30*/  @!PT LDS RZ, [RZ] ;  /* 0x00000000fffff984 */ /* 0x000fe20000000800 */
[----:B------:R-:W-:Y:S01]  /*6f40*/  @!PT LDS RZ, [RZ] ;  /* 0x00000000fffff984 */ /* 0x000fe20000000800 */
[----:B------:R-:W-:Y:S01]  /*6f50*/  @!PT LDS RZ, [RZ] ;  /* 0x00000000fffff984 */ /* 0x000fe20000000800 */
[----:B------:R2:W-:Y:S07]  /*6f60*/  MEMBAR.ALL.CTA ;  /* 0x0000000000007992 */ /* 0x0005ee0000008000 */
[----:B--2---:R-:W2:Y:S02]  /*6f70*/  FENCE.VIEW.ASYNC.S ;  /* 0x00000000000073c6 */ /* 0x004ea40000000000 */
[----:B--2---:R-:W-:Y:S06]  /*6f80*/  BAR.SYNC.DEFER_BLOCKING 0x1, 0x80 ;  /* 0x0042000000007b1d */ /* 0x004fec0000010000 */
[----:B------:R-:W-:Y:S05]  /*6f90*/  @P0 BRA `(.L_x_97) ;  /* 0x00000000002c0947 */ /* 0x000fea0003800000 */
[----:B------:R-:W2:Y:S01]  /*6fa0*/  LDCU.64 UR6, c[0x0][0x348] ;  /* 0x00006900ff0677ac */ /* 0x000ea20008000a00 */
[----:B------:R-:W-:Y:S02]  /*6fb0*/  R2UR UR42, R67 ;  /* 0x00000000432a72ca */ /* 0x000fe400000e0000 */
[----:B------:R-:W-:Y:S01]  /*6fc0*/  R2UR UR43, R66 ;  /* 0x00000000422b72ca */ /* 0x000fe200000e0000 */
[----:B------:R-:W-:Y:S01]  /*6fd0*/  ULEA UR5, UR50, UR49, 0xc ;  /* 0x0000003132057291 */ /* 0x000fe2000f8e60ff */
[----:B------:R-:W-:Y:S02]  /*6fe0*/  R2UR UR44, R64 ;  /* 0x00000000402c72ca */ /* 0x000fe400000e0000 */
[----:B------:R-:W-:Y:S01]  /*6ff0*/  R2UR UR45, R65 ;  /* 0x00000000412d72ca */ /* 0x000fe200000e0000 */
[----:B------:R-:W-:Y:S02]  /*7000*/  UIADD3 UR40, UPT, UPT, UR5, 0x200, URZ ;  /* 0x0000020005287890 */ /* 0x000fe4000fffe0ff */
[----:B--2---:R-:W-:Y:S04]  /*7010*/  UIADD3 UR4, UP0, UPT, UR6, 0x780, URZ ;  /* 0x0000078006047890 */ /* 0x004fe8000ff1e0ff */
[----:B------:R-:W-:Y:S09]  /*7020*/  UIADD3.X UR5, UPT, UPT, URZ, UR7, URZ, UP0, !UPT ;  /* 0x00000007ff057290 */ /* 0x000ff200087fe4ff */
[----:B------:R2:W-:Y:S02]  /*7030*/  UTMASTG.5D.IM2COL [UR40], [UR4] ;  /* 0x00000028040073b5 */ /* 0x0005e40008060000 */
[----:B--2---:R0:W-:Y:S02]  /*7040*/  UTMACMDFLUSH ;  /* 0x00000000000079b7 */ /* 0x0041e40000000000 */
.L_x_97:
[----:B------:R-:W-:Y:S05]  /*7050*/  BSYNC.RECONVERGENT B0 ;  /* 0x0000000000007941 */ /* 0x000fea0003800200 */
.L_x_96:
[----:B------:R-:W-:Y:S01]  /*7060*/  UIADD3 UR42, UPT, UPT, UR50, 0x1, URZ ;  /* 0x00000001322a7890 */ /* 0x000fe2000fffe0ff */
[----:B------:R-:W-:Y:S03]  /*7070*/  BSSY.RECONVERGENT B0, `(.L_x_98) ;  /* 0x0000005000007945 */ /* 0x000fe60003800200 */
[----:B------:R-:W-:Y:S04]  /*7080*/  UISETP.NE.AND UP0, UPT, UR42, 0x3, UPT ;  /* 0x000000032a00788c */ /* 0x000fe8000bf05270 */
[----:B------:R-:W-:Y:S01]  /*7090*/  USEL UR40, UR42, URZ, UP0 ;  /* 0x000000ff2a287287 */ /* 0x000fe20008000000 */
[----:B------:R-:W-:Y:S11]  /*70a0*/  @P0 BRA `(.L_x_99) ;  /* 0x0000000000040947 */ /* 0x000ff60003800000 */
[----:B------:R-:W-:Y:S04]  /*70b0*/  DEPBAR.LE SB0, 0x1 ;  /* 0x000080400000791a */ /* 0x000fe80000000000 */
.L_x_99:
[----:B------:R-:W-:Y:S05]  /*70c0*/  BSYNC.RECONVERGENT B0 ;  /* 0x0000000000007941 */ /* 0x000fea0003800200 */
.L_x_98:
[----:B------:R-:W-:Y:S01]  /*70d0*/  BAR.SYNC.DEFER_BLOCKING 0x1, 0x80 ;  /* 0x0042000000007b1d */ /* 0x000fe20000010000 */
[----:B------:R-:W-:Y:S01]  /*70e0*/  ISETP.NE.AND P1, PT, R69, RZ, PT ;  /* 0x000000ff4500720c */ /* 0x000fe20003f25270 */
[----:B------:R-:W-:Y:S01]  /*70f0*/  UISETP.NE.AND UP0, UPT, UR52, URZ, UPT ;  /* 0x000000ff3400728c */ /* 0x000fe2000bf05270 */
[----:B------:R-:W-:Y:S11]  /*7100*/  LEA R3, R72, UR49, 0x3 ;  /* 0x0000003148037c11 */ /* 0x000ff6000f8e18ff */
[----:B------:R-:W-:Y:S01]  /*7110*/  @P1 SHF.L.U32 R4, R71, 0x1f, RZ ;  /* 0x0000001f47041819 */ /* 0x000fe200000006ff */
[----:B------:R-:W-:Y:S06]  /*7120*/  BRA.U !UP0, `(.L_x_100) ;  /* 0x0000000108287547 */ /* 0x000fec000b800000 */
[----:B-1----:R-:W1:Y:S01]  /*7130*/  S2R R0, SR_CgaCtaId ;  /* 0x0000000000007919 */ /* 0x002e620000008800 */
[----:B------:R-:W-:Y:S05]  /*7140*/  IMAD.U32 R2, RZ, RZ, UR53 ;  /* 0x00000035ff027e24 */ /* 0x000fea000f8e00ff */
[C---:B------:R-:W-:Y:S01]  /*7150*/  @P1 LEA R5, R2.reuse, UR49, 0x3 ;  /* 0x0000003102051c11 */ /* 0x040fe2000f8e18ff */
[----:B------:R-:W-:Y:S04]  /*7160*/  VIADD R2, R2, 0x1 ;  /* 0x0000000102027836 */ /* 0x000fe80000000000 */
[----:B------:R-:W-:Y:S01]  /*7170*/  @P1 VIADD R5, R5, 0xe8 ;  /* 0x000000e805051836 */ /* 0x000fe20000000000 */
[C---:B------:R-:W-:Y:S04]  /*7180*/  ISETP.NE.AND P0, PT, R2.reuse, 0x3, PT ;  /* 0x000000030200780c */ /* 0x040fe80003f05270 */
[----:B------:R-:W-:Y:S04]  /*7190*/  SEL R2, R2, RZ, P0 ;  /* 0x000000ff02027207 */ /* 0x000fe80000000000 */
[----:B------:R-:W-:Y:S02]  /*71a0*/  R2UR UR53, R2 ;  /* 0x00000000023572ca */ /* 0x000fe400000e0000 */
[----:B-1----:R-:W-:Y:S04]  /*71b0*/  @P1 PRMT R0, R0, 0x654, R5 ;  /* 0x0000065400001816 */ /* 0x002fe80000000005 */
[----:B------:R2:W-:Y:S09]  /*71c0*/  @P1 SYNCS.ARRIVE.TRANS64.RED.A1T0 RZ, [R0+URZ], RZ ;  /* 0x000000ff00ff19a7 */ /* 0x0005f200081004ff */
.L_x_100:
[----:B------:R-:W3:Y:S01]  /*71d0*/  @P1 SYNCS.PHASECHK.TRANS64.TRYWAIT P0, [R3+URZ+0xd0], R4 ;  /* 0x0000d004030015a7 */ /* 0x000ee200080011ff */
[----:B------:R-:W-:Y:S01]  /*71e0*/  BSSY B1, `(.L_x_101) ;  /* 0x0000013000017945 */ /* 0x000fe20003800000 */
[----:B---3--:R-:W-:Y:S03]  /*71f0*/  @P1 SEL R73, RZ, 0x1, !P0 ;  /* 0x00000001ff491807 */ /* 0x008fe60004000000 */
[----:B------:R-:W-:Y:S05]  /*7200*/  @!P1 BRA `(.L_x_102) ;  /* 0x0000000000409947 */ /* 0x000fea0003800000 */
[----:B------:R-:W-:Y:S01]  /*7210*/  ISETP.NE.AND P1, PT, R74, RZ, PT ;  /* 0x000000ff4a00720c */ /* 0x000fe20003f25270 */
[----:B------:R-:W-:Y:S01]  /*7220*/  BSSY B0, `(.L_x_103) ;  /* 0x0000009000007945 */ /* 0x000fe20003800000 */
[----:B------:R-:W-:Y:S11]  /*7230*/  ISETP.NE.AND P0, PT, R73, RZ, PT ;  /* 0x000000ff4900720c */ /* 0x000ff60003f05270 */
[----:B------:R-:W-:Y:S05]  /*7240*/  @P1 IMAD R2, R72, 0x800, R49 ;  /* 0x0000080048021824 */ /* 0x000fea00078e0231 */
[----:B------:R-:W-:Y:S05]  /*7250*/  @P1 LEA R2, R2, UR49, 0x1 ;  /* 0x0000003102021c11 */ /* 0x000fea000f8e08ff */
[----:B-12---:R-:W-:Y:S01]  /*7260*/  @P1 IMAD.IADD R0, R70, 0x1, R2 ;  /* 0x0000000146001824 */ /* 0x006fe200078e0202 */
[----:B------:R-:W-:Y:S06]  /*7270*/  @P0 BRA `(.L_x_104) ;  /* 0x00000000000c0947 */ /* 0x000fec0003800000 */
[----:B------:R-:W-:Y:S04]  /*7280*/  SHF.L.U32 R71, R71, 0x1f, RZ ;  /* 0x0000001f47477819 */ /* 0x000fe800000006ff */
[----:B------:R-:W1:Y:S02]  /*7290*/  SYNCS.PHASECHK.TRANS64.TRYWAIT P0, [R3+URZ+0xd0], R71 ;  /* 0x0000d047030075a7 */ /* 0x000e6400080011ff */
[----:B-1----:R-:W-:Y:S05]  /*72a0*/  @!P0 BRA `(.L_x_105) ;  /* 0x0000001400d08947 */ /* 0x002fea0003800000 */
.L_x_104:
[----:B------:R-:W-:Y:S05]  /*72b0*/  BSYNC B0 ;  /* 0x0000000000007941 */ /* 0x000fea0003800000 */
.L_x_103:
[----:B------:R-:W-:Y:S11]  /*72c0*/  ISETP.NE.AND P0, PT, R74, RZ, PT ;  /* 0x000000ff4a00720c */ /* 0x000ff60003f05270 */
[----:B------:R-:W-:Y:S02]  /*72d0*/  @!UPT UIADD3 URZ, UPT, UPT, URZ, URZ, URZ ;  /* 0x000000fffffff290 */ /* 0x000fe4000fffe0ff */
[----:B------:R-:W-:Y:S05]  /*72e0*/  @P0 WARPSYNC.ALL ;  /* 0x0000000000000948 */ /* 0x000fea0003800000 */
[----:B------:R3:W4:Y:S04]  /*72f0*/  @P0 LDSM.16.M88.4 R28, [R2+0x200] ;  /* 0x00020000021c083b */ /* 0x0007280000000200 */
[----:B------:R3:W2:Y:S02]  /*7300*/  @P0 LDSM.16.M88.4 R36, [R0+0x200] ;  /* 0x000200000024083b */ /* 0x0006a40000000200 */
.L_x_102:
[----:B------:R-:W-:Y:S05]  /*7310*/  BSYNC B1 ;  /* 0x0000000000017941 */ /* 0x000fea0003800000 */
.L_x_101:
[----:B-123--:R-:W-:Y:S05]  /*7320*/  VIADD R0, R25, 0x20 ;  /* 0x0000002019007836 */ /* 0x00efea0000000000 */
[----:B------:R-:W-:Y:S04]  /*7330*/  SHF.R.U32.HI R0, RZ, 0x15, R0 ;  /* 0x00000015ff007819 */ /* 0x000fe80000011600 */
[----:B------:R-:W-:Y:S11]  /*7340*/  LOP3.LUT P0, RZ, R0, 0x3, R52, 0x48, !PT ;  /* 0x0000000300ff7812 */ /* 0x000ff60007804834 */
[----:B------:R-:W-:Y:S02]  /*7350*/  @!UPT UIADD3 URZ, UPT, UPT, URZ, URZ, URZ ;  /* 0x000000fffffff290 */ /* 0x000fe4000fffe0ff */
[----:B------:R-:W-:Y:S05]  /*7360*/  @!P0 BRA `(.L_x_106) ;  /* 0x0000000000408947 */ /* 0x000fea0003800000 */
[----:B------:R-:W1:Y:S01]  /*7370*/  LDCU.64 UR8, c[0x4][0x70] ;  /* 0x01000e00ff0877ac */ /* 0x000e620008000a00 */
[----:B------:R-:W-:Y:S01]  /*7380*/  MOV R3, 0x0 ;  /* 0x0000000000037802 */ /* 0x000fe20000000f00 */
[----:B------:R-:W-:Y:S02]  /*7390*/  HFMA2 R12, -RZ, RZ, 0, 5.9604644775390625e-08 ;  /* 0x00000001ff0c7431 */ /* 0x000fe400000001ff */
[----:B------:R-:W-:Y:S02]  /*73a0*/  IMAD.MOV.U32 R8, RZ, RZ, 0x192 ;  /* 0x00000192ff087424 */ /* 0x000fe400078e00ff */
[----:B------:R-:W-:Y:S01]  /*73b0*/  IMAD.MOV.U32 R13, RZ, RZ, RZ ;  /* 0x000000ffff0d7224 */ /* 0x000fe200078e00ff */
[----:B------:R-:W2:Y:S01]  /*73c0*/  LDCU.64 UR6, c[0x4][0x78] ;  /* 0x01000f00ff0677ac */ /* 0x000ea20008000a00 */
[----:B------:R-:W3:Y:S01]  /*73d0*/  LDC.64 R2, c[0x4][R3] ;  /* 0x0100000003027b82 */ /* 0x000ee20000000a00 */
[----:B------:R-:W5:Y:S01]  /*73e0*/  LDCU.64 UR4, c[0x4][0x10] ;  /* 0x01000200ff0477ac */ /* 0x000f620008000a00 */
[----:B-1----:R-:W-:Y:S01]  /*73f0*/  MOV R5, UR9 ;  /* 0x0000000900057c02 */ /* 0x002fe20008000f00 */
[----:B------:R-:W-:Y:S01]  /*7400*/  IMAD.U32 R4, RZ, RZ, UR8 ;  /* 0x00000008ff047e24 */ /* 0x000fe2000f8e00ff */
[----:B--2---:R-:W-:Y:S01]  /*7410*/  MOV R7, UR7 ;  /* 0x0000000700077c02 */ /* 0x004fe20008000f00 */
[----:B------:R-:W-:Y:S01]  /*7420*/  IMAD.U32 R6, RZ, RZ, UR6 ;  /* 0x00000006ff067e24 */ /* 0x000fe2000f8e00ff */
[----:B-----5:R-:W-:Y:S01]  /*7430*/  MOV R11, UR5 ;  /* 0x00000005000b7c02 */ /* 0x020fe20008000f00 */
[----:B------:R-:W-:Y:S02]  /*7440*/  IMAD.U32 R10, RZ, RZ, UR4 ;  /* 0x00000004ff0a7e24 */ /* 0x000fe4000f8e00ff */
[----:B------:R-:W-:Y:S07]  /*7450*/  LEPC R20, `(.L_x_106) ;  /* 0x000000001014794e */ /* 0x000fee0000000000 */
[----:B---34-:R-:W-:Y:S05]  /*7460*/  CALL.ABS.NOINC R2 ;  /* 0x0000000002007343 */ /* 0x018fea0003c00000 */
.L_x_106:
[----:B------:R-:W-:Y:S01]  /*7470*/  ISETP.NE.AND P1, PT, R50, RZ, PT ;  /* 0x000000ff3200720c */ /* 0x000fe20003f25270 */
[----:B------:R-:W-:Y:S05]  /*7480*/  WARPSYNC.ALL ;  /* 0x0000000000007948 */ /* 0x000fea0003800000 */
[----:B------:R-:W-:Y:S01]  /*7490*/  R2UR UR4, R25 ;  /* 0x00000000190472ca */ /* 0x000fe200000e0000 */
[----:B------:R-:W1:Y:S01]  /*74a0*/  S2UR UR5, SR_CgaCtaId ;  /* 0x00000000000579c3 */ /* 0x000e620000008800 */
[--C-:B----4-:R-:W-:Y:S01]  /*74b0*/  HADD2.F32 R20, -RZ, R28.reuse.H0_H0 ;  /* 0x2000001cff147230 */ /* 0x110fe20000004100 */
[----:B------:R-:W-:Y:S01]  /*74c0*/  BSSY.RECONVERGENT B0, `(.L_x_107) ;  /* 0x0000058000007945 */ /* 0x000fe20003800200 */
[----:B------:R-:W-:Y:S02]  /*74d0*/  HADD2.F32 R21, -RZ, R28.H1_H1 ;  /* 0x3000001cff157230 */ /* 0x000fe40000004100 */
[--C-:B------:R-:W-:Y:S02]  /*74e0*/  HADD2.F32 R25, -RZ, R29.reuse.H0_H0 ;  /* 0x2000001dff197230 */ /* 0x100fe40000004100 */
[----:B------:R-:W-:Y:S02]  /*74f0*/  HADD2.F32 R28, -RZ, R30.H0_H0 ;  /* 0x2000001eff1c7230 */ /* 0x000fe40000004100 */
[--C-:B------:R-:W-:Y:S02]  /*7500*/  HADD2.F32 R32, -RZ, R36.reuse.H0_H0 ;  /* 0x20000024ff207230 */ /* 0x100fe40000004100 */
[----:B------:R-:W-:Y:S01]  /*7510*/  HADD2.F32 R33, -RZ, R36.H1_H1 ;  /* 0x30000024ff217230 */ /* 0x000fe20000004100 */
[----:B------:R-:W2:Y:S01]  /*7520*/  LDTM.16dp256bit.x4 R4, tmem[UR4+0x20] ;  /* 0x00002004000479ee */ /* 0x000ea20008120000 */
[----:B------:R-:W-:Y:S01]  /*7530*/  NOP ;  /* 0x0000000000007918 */ /* 0x000fe20000000000 */
[----:B------:R-:W-:Y:S01]  /*7540*/  R2UR UR4, R27 ;  /* 0x000000001b0472ca */ /* 0x000fe200000e0000 */
[----:B------:R-:W-:Y:S02]  /*7550*/  HADD2.F32 R27, -RZ, R29.H1_H1 ;  /* 0x3000001dff1b7230 */ /* 0x000fe40000004100 */
[----:B------:R-:W-:Y:S02]  /*7560*/  HADD2.F32 R29, -RZ, R30.H1_H1 ;  /* 0x3000001eff1d7230 */ /* 0x000fe40000004100 */
[--C-:B------:R-:W-:Y:S02]  /*7570*/  HADD2.F32 R30, -RZ, R31.reuse.H0_H0 ;  /* 0x2000001fff1e7230 */ /* 0x100fe40000004100 */
[----:B------:R-:W-:Y:S02]  /*7580*/  HADD2.F32 R31, -RZ, R31.H1_H1 ;  /* 0x3000001fff1f7230 */ /* 0x000fe40000004100 */
[--C-:B------:R-:W-:Y:S02]  /*7590*/  HADD2.F32 R34, -RZ, R37.reuse.H0_H0 ;  /* 0x20000025ff227230 */ /* 0x100fe40000004100 */
[----:B------:R-:W-:Y:S02]  /*75a0*/  HADD2.F32 R35, -RZ, R37.H1_H1 ;  /* 0x30000025ff237230 */ /* 0x000fe40000004100 */
[----:B------:R-:W-:Y:S01]  /*75b0*/  UIADD3 UR4, UPT, UPT, UR4, 0x130, URZ ;  /* 0x0000013004047890 */ /* 0x000fe2000fffe0ff */
[--C-:B------:R-:W-:Y:S02]  /*75c0*/  HADD2.F32 R36, -RZ, R38.reuse.H0_H0 ;  /* 0x20000026ff247230 */ /* 0x100fe40000004100 */
[----:B------:R-:W-:Y:S02]  /*75d0*/  HADD2.F32 R37, -RZ, R38.H1_H1 ;  /* 0x30000026ff257230 */ /* 0x000fe40000004100 */
[--C-:B------:R-:W-:Y:S02]  /*75e0*/  HADD2.F32 R38, -RZ, R39.reuse.H0_H0 ;  /* 0x20000027ff267230 */ /* 0x100fe40000004100 */
[----:B------:R-:W-:Y:S02]  /*75f0*/  HADD2.F32 R39, -RZ, R39.H1_H1 ;  /* 0x30000027ff277230 */ /* 0x000fe40000004100 */
[C---:B--2---:R-:W-:Y:S01]  /*7600*/  FMUL R4, R24.reuse, R4 ;  /* 0x0000000418047220 */ /* 0x044fe20000400000 */
[----:B-1----:R-:W-:Y:S01]  /*7610*/  UPRMT UR4, UR5, 0x654, UR4 ;  /* 0x0000065405047896 */ /* 0x002fe20008000004 */
[C---:B------:R-:W-:Y:S01]  /*7620*/  FMUL R5, R24.reuse, R5 ;  /* 0x0000000518057220 */ /* 0x040fe20000400000 */
[----:B------:R-:W-:Y:S01]  /*7630*/  FMUL R6, R24, R6 ;  /* 0x0000000618067220 */ /* 0x000fe20000400000 */
[----:B------:R-:W-:Y:S01]  /*7640*/  FFMA R4, R26, R20, R4 ;  /* 0x000000141a047223 */ /* 0x000fe20000000004 */
[----:B------:R-:W-:Y:S01]  /*7650*/  FMUL R7, R24, R7 ;  /* 0x0000000718077220 */ /* 0x000fe20000400000 */
[C---:B------:R-:W-:Y:S01]  /*7660*/  FFMA R5, R26.reuse, R21, R5 ;  /* 0x000000151a057223 */ /* 0x040fe20000000005 */
[----:B------:R-:W-:Y:S01]  /*7670*/  FFMA R6, R26, R25, R6 ;  /* 0x000000191a067223 */ /* 0x000fe20000000006 */
[----:B------:R-:W-:Y:S01]  /*7680*/  FMUL R8, R24, R8 ;  /* 0x0000000818087220 */ /* 0x000fe20000400000 */
[----:B------:R-:W-:Y:S01]  /*7690*/  FFMA R7, R26, R27, R7 ;  /* 0x0000001b1a077223 */ /* 0x000fe20000000007 */
[----:B------:R-:W-:Y:S01]  /*76a0*/  FMUL R9, R24, R9 ;  /* 0x0000000918097220 */ /* 0x000fe20000400000 */
[----:B------:R-:W-:Y:S01]  /*76b0*/  F2FP.F16.F32.PACK_AB R4, R5, R4 ;  /* 0x000000040504723e */ /* 0x000fe200000000ff */
[----:B------:R-:W-:Y:S01]  /*76c0*/  SYNCS.ARRIVE.TRANS64.RED.A1T0 RZ, [UR4], RZ ;  /* 0x000000ffffff79a7 */ /* 0x000fe20008100404 */
[C---:B------:R-:W-:Y:S01]  /*76d0*/  FFMA R8, R26.reuse, R28, R8 ;  /* 0x0000001c1a087223 */ /* 0x040fe20000000008 */
[----:B------:R-:W-:Y:S01]  /*76e0*/  F2FP.F16.F32.PACK_AB R5, R7, R6 ;  /* 0x000000060705723e */ /* 0x000fe200000000ff */
[----:B------:R-:W-:Y:S01]  /*76f0*/  FFMA R9, R26, R29, R9 ;  /* 0x0000001d1a097223 */ /* 0x000fe20000000009 */
[C---:B------:R-:W-:Y:S01]  /*7700*/  FMUL R10, R24.reuse, R10 ;  /* 0x0000000a180a7220 */ /* 0x040fe20000400000 */
[C---:B------:R-:W-:Y:S01]  /*7710*/  FMUL R11, R24.reuse, R11 ;  /* 0x0000000b180b7220 */ /* 0x040fe20000400000 */
[C---:B------:R-:W-:Y:S01]  /*7720*/  FMUL R0, R24.reuse, R12 ;  /* 0x0000000c18007220 */ /* 0x040fe20000400000 */
[----:B------:R-:W-:Y:S01]  /*7730*/  FMUL R2, R24, R13 ;  /* 0x0000000d18027220 */ /* 0x000fe20000400000 */
[----:B------:R-:W-:Y:S01]  /*7740*/  FFMA R10, R26, R30, R10 ;  /* 0x0000001e1a0a7223 */ /* 0x000fe2000000000a */
[----:B------:R-:W-:Y:S01]  /*7750*/  FMUL R3, R24, R14 ;  /* 0x0000000e18037220 */ /* 0x000fe20000400000 */
[----:B------:R-:W-:Y:S01]  /*7760*/  F2FP.F16.F32.PACK_AB R6, R9, R8 ;  /* 0x000000080906723e */ /* 0x000fe200000000ff */
[----:B------:R-:W-:Y:S01]  /*7770*/  FFMA R11, R26, R31, R11 ;  /* 0x0000001f1a0b7223 */ /* 0x000fe2000000000b */
[C---:B------:R-:W-:Y:S01]  /*7780*/  FMUL R15, R24.reuse, R15 ;  /* 0x0000000f180f7220 */ /* 0x040fe20000400000 */
[----:B------:R-:W-:Y:S01]  /*7790*/  FMUL R12, R24, R16 ;  /* 0x00000010180c7220 */ /* 0x000fe20000400000 */
[----:B------:R-:W-:Y:S01]  /*77a0*/  FFMA R0, R26, R32, R0 ;  /* 0x000000201a007223 */ /* 0x000fe20000000000 */
[----:B------:R-:W-:Y:S01]  /*77b0*/  MOV R8, UR40 ;  /* 0x0000002800087c02 */ /* 0x000fe20008000f00 */
[----:B------:R-:W-:Y:S01]  /*77c0*/  FMUL R13, R24, R17 ;  /* 0x00000011180d7220 */ /* 0x000fe20000400000 */
[----:B------:R-:W-:Y:S01]  /*77d0*/  FFMA R2, R26, R33, R2 ;  /* 0x000000211a027223 */ /* 0x000fe20000000002 */
[----:B------:R-:W-:Y:S01]  /*77e0*/  FMUL R14, R24, R18 ;  /* 0x00000012180e7220 */ /* 0x000fe20000400000 */
[C---:B------:R-:W-:Y:S01]  /*77f0*/  FFMA R3, R26.reuse, R34, R3 ;  /* 0x000000221a037223 */ /* 0x040fe20000000003 */
[----:B------:R-:W-:Y:S01]  /*7800*/  FFMA R15, R26, R35, R15 ;  /* 0x000000231a0f7223 */ /* 0x000fe2000000000f */
[----:B------:R-:W-:Y:S01]  /*7810*/  FMUL R19, R24, R19 ;  /* 0x0000001318137220 */ /* 0x000fe20000400000 */
[----:B------:R-:W-:Y:S01]  /*7820*/  FFMA R12, R26, R36, R12 ;  /* 0x000000241a0c7223 */ /* 0x000fe2000000000c */
        /* <DEDUP_REMOVED lines=25> */
[----:B------:R-:W-:Y:S01]  /*79c0*/  R2UR UR12, R64 ;  /* 0x00000000400c72ca */ /* 0x000fe200000e0000 */
[----:B------:R-:W-:Y:S01]  /*79d0*/  UIADD3 UR9, UPT, UPT, UR41, 0x20, URZ ;  /* 0x0000002029097890 */ /* 0x000fe2000fffe0ff */
[----:B------:R-:W-:Y:S01]  /*79e0*/  R2UR UR13, R65 ;  /* 0x00000000410d72ca */ /* 0x000fe200000e0000 */
[----:B------:R-:W-:Y:S02]  /*79f0*/  UIADD3 UR8, UPT, UPT, UR5, 0x200, URZ ;  /* 0x0000020005087890 */ /* 0x000fe4000fffe0ff */
[----:B--2---:R-:W-:Y:S04]  /*7a00*/  UIADD3 UR4, UP0, UPT, UR6, 0x780, URZ ;  /* 0x0000078006047890 */ /* 0x004fe8000ff1e0ff */
[----:B------:R-:W-:Y:S09]  /*7a10*/  UIADD3.X UR5, UPT, UPT, URZ, UR7, URZ, UP0, !UPT ;  /* 0x00000007ff057290 */ /* 0x000ff200087fe4ff */
[----:B------:R2:W-:Y:S02]  /*7a20*/  UTMASTG.5D.IM2COL [UR8], [UR4] ;  /* 0x00000008040073b5 */ /* 0x0005e40008060000 */
[----:B--2---:R0:W-:Y:S02]  /*7a30*/  UTMACMDFLUSH ;  /* 0x00000000000079b7 */ /* 0x0041e40000000000 */
.L_x_108:
[----:B------:R-:W-:Y:S05]  /*7a40*/  BSYNC.RECONVERGENT B0 ;  /* 0x0000000000007941 */ /* 0x000fea0003800200 */
.L_x_107:
[----:B------:R-:W-:Y:S01]  /*7a50*/  UIADD3 UR4, UPT, UPT, UR40, 0x1, URZ ;  /* 0x0000000128047890 */ /* 0x000fe2000fffe0ff */
[----:B------:R-:W-:Y:S03]  /*7a60*/  BSSY.RECONVERGENT B0, `(.L_x_109) ;  /* 0x0000008000007945 */ /* 0x000fe60003800200 */
[----:B------:R-:W-:Y:S04]  /*7a70*/  UISETP.NE.AND UP0, UPT, UR4, 0x3, UPT ;  /* 0x000000030400788c */ /* 0x000fe8000bf05270 */
[----:B------:R-:W-:Y:S02]  /*7a80*/  UISETP.EQ.XOR UP1, UPT, UR42, 0x3, !UP0 ;  /* 0x000000032a00788c */ /* 0x000fe4000c722a70 */
[----:B------:R-:W-:Y:S04]  /*7a90*/  USEL UR50, UR4, URZ, UP0 ;  /* 0x000000ff04327287 */ /* 0x000fe80008000000 */
[----:B------:R-:W-:Y:S01]  /*7aa0*/  PLOP3.LUT P0, PT, PT, PT, UP1, 0x80, 0x8 ;  /* 0x000000000008781c */ /* 0x000fe20003f0f018 */
[----:B------:R-:W-:Y:S01]  /*7ab0*/  @!UPT UIADD3 URZ, UPT, UPT, URZ, URZ, URZ ;  /* 0x000000fffffff290 */ /* 0x000fe2000fffe0ff */
[----:B------:R-:W-:Y:S11]  /*7ac0*/  @P1 BRA `(.L_x_110) ;  /* 0x0000000000041947 */ /* 0x000ff60003800000 */
[----:B------:R-:W-:Y:S04]  /*7ad0*/  DEPBAR.LE SB0, 0x1 ;  /* 0x000080400000791a */ /* 0x000fe80000000000 */
.L_x_110:
[----:B------:R-:W-:Y:S05]  /*7ae0*/  BSYNC.RECONVERGENT B0 ;  /* 0x0000000000007941 */ /* 0x000fea0003800200 */
.L_x_109:
[----:B------:R-:W-:Y:S01]  /*7af0*/  BAR.SYNC.DEFER_BLOCKING 0x1, 0x80 ;  /* 0x0042000000007b1d */ /* 0x000fe20000010000 */
[----:B------:R-:W-:Y:S01]  /*7b00*/  SEL R0, RZ, 0x1, !P0 ;  /* 0x00000001ff007807 */ /* 0x000fe20004000000 */
[----:B------:R-:W-:Y:S01]  /*7b10*/  UISETP.NE.AND UP0, UPT, UR52, -0x2, UPT ;  /* 0xfffffffe3400788c */ /* 0x000fe2000bf05270 */
[----:B------:R-:W-:Y:S02]  /*7b20*/  VIADD R22, R22, 0x1 ;  /* 0x0000000116167836 */ /* 0x000fe40000000000 */
[----:B------:R-:W-:Y:S06]  /*7b30*/  LOP3.LUT R48, R48, R0, RZ, 0x3c, !PT ;  /* 0x0000000030307212 */ /* 0x000fec00078e3cff */
[----:B------:R-:W-:Y:S05]  /*7b40*/  BRA.U !UP0, `(.L_x_111) ;  /* 0x00000001082c7547 */ /* 0x000fea000b800000 */
[----:B------:R-:W-:Y:S01]  /*7b50*/  ISETP.NE.AND P1, PT, R69, RZ, PT ;  /* 0x000000ff4500720c */ /* 0x000fe20003f25270 */
[----:B------:R-:W2:Y:S01]  /*7b60*/  S2R R0, SR_CgaCtaId ;  /* 0x0000000000007919 */ /* 0x000ea20000008800 */
[----:B------:R-:W-:Y:S11]  /*7b70*/  IMAD.U32 R2, RZ, RZ, UR53 ;  /* 0x00000035ff027e24 */ /* 0x000ff6000f8e00ff */
[C---:B------:R-:W-:Y:S01]  /*7b80*/  @P1 LEA R3, R2.reuse, UR49, 0x3 ;  /* 0x0000003102031c11 */ /* 0x040fe2000f8e18ff */
[----:B------:R-:W-:Y:S04]  /*7b90*/  VIADD R2, R2, 0x1 ;  /* 0x0000000102027836 */ /* 0x000fe80000000000 */
[----:B------:R-:W-:Y:S01]  /*7ba0*/  @P1 VIADD R3, R3, 0xe8 ;  /* 0x000000e803031836 */ /* 0x000fe20000000000 */
[C---:B------:R-:W-:Y:S04]  /*7bb0*/  ISETP.NE.AND P0, PT, R2.reuse, 0x3, PT ;  /* 0x000000030200780c */ /* 0x040fe80003f05270 */
[----:B------:R-:W-:Y:S04]  /*7bc0*/  SEL R2, R2, RZ, P0 ;  /* 0x000000ff02027207 */ /* 0x000fe80000000000 */
[----:B------:R-:W-:Y:S02]  /*7bd0*/  R2UR UR53, R2 ;  /* 0x00000000023572ca */ /* 0x000fe400000e0000 */
[----:B--2---:R-:W-:Y:S04]  /*7be0*/  @P1 PRMT R0, R0, 0x654, R3 ;  /* 0x0000065400001816 */ /* 0x004fe80000000003 */
[----:B------:R2:W-:Y:S09]  /*7bf0*/  @P1 SYNCS.ARRIVE.TRANS64.RED.A1T0 RZ, [R0+URZ], RZ ;  /* 0x000000ff00ff19a7 */ /* 0x0005f200081004ff */
.L_x_111:
[----:B------:R-:W-:Y:S01]  /*7c00*/  R2UR UR5, R44 ;  /* 0x000000002c0572ca */ /* 0x000fe200000e0000 */
[----:B------:R-:W-:Y:S01]  /*7c10*/  UISETP.NE.AND UP0, UPT, UR60, URZ, UPT ;  /* 0x000000ff3c00728c */ /* 0x000fe2000bf05270 */
[----:B------:R-:W-:Y:S01]  /*7c20*/  R2UR UR4, R45 ;  /* 0x000000002d0472ca */ /* 0x000fe200000e0000 */
[----:B-1----:R-:W-:Y:S01]  /*7c30*/  IMAD.MOV.U32 R16, RZ, RZ, R62 ;  /* 0x000000ffff107224 */ /* 0x002fe200078e003e */
[----:B------:R-:W-:Y:S01]  /*7c40*/  ISETP.NE.AND P0, PT, R22, 0x2, PT ;  /* 0x000000021600780c */ /* 0x000fe20003f05270 */
[----:B------:R-:W-:Y:S01]  /*7c50*/  UIADD3 UR52, UPT, UPT, UR52, 0x2, URZ ;  /* 0x0000000234347890 */ /* 0x000fe2000fffe0ff */
[----:B------:R-:W-:Y:S02]  /*7c60*/  LOP3.LUT R46, R46, 0x1, RZ, 0x3c, !PT ;  /* 0x000000012e2e7812 */ /* 0x000fe400078e3cff */
[----:B--2---:R-:W-:Y:S02]  /*7c70*/  SEL R0, RZ, 0x1, P0 ;  /* 0x00000001ff007807 */ /* 0x004fe40000000000 */
[----:B------:R-:W-:Y:S02]  /*7c80*/  SEL R22, R22, RZ, P0 ;  /* 0x000000ff16167207 */ /* 0x000fe40000000000 */
[----:B------:R-:W-:Y:S01]  /*7c90*/  LOP3.LUT R47, R47, R0, RZ, 0x3c, !PT ;  /* 0x000000002f2f7212 */ /* 0x000fe200078e3cff */
[----:B------:R-:W-:Y:S02]  /*7ca0*/  UIADD3 UR22, UPT, UPT, UR36, UR5, URZ ;  /* 0x0000000524167290 */ /* 0x000fe4000fffe0ff */
[----:B------:R-:W-:Y:S01]  /*7cb0*/  UIADD3 UR51, UPT, UPT, UR37, UR4, URZ ;  /* 0x0000000425337290 */ /* 0x000fe2000fffe0ff */
[----:B------:R-:W-:Y:S11]  /*7cc0*/  BRA.U UP0, `(.L_x_112) ;  /* 0xffffffdd00107547 */ /* 0x000ff6000b83ffff */
[----:B------:R-:W-:-:S13]  /*7cd0*/  ISETP.NE.AND P1, PT, R61, RZ, PT ;  /* 0x000000ff3d00720c */ /* 0x000fda0003f25270 */
[----:B------:R-:W-:Y:S05]  /*7ce0*/  @!P1 BRA `(.L_x_113) ;  /* 0x0000000000489947 */ /* 0x000fea0003800000 */
[----:B------:R-:W1:Y:S02]  /*7cf0*/  LDCU.64 UR4, c[0x0][0x990] ;  /* 0x00013200ff0477ac */ /* 0x000e640008000a00 */
[----:B-1----:R-:W-:-:S04]  /*7d00*/  UISETP.NE.U32.AND UP0, UPT, UR4, URZ, UPT ;  /* 0x000000ff0400728c */ /* 0x002fc8000bf05070 */
[----:B------:R-:W-:-:S09]  /*7d10*/  UISETP.NE.AND.EX UP0, UPT, UR5, URZ, UPT, UP0 ;  /* 0x000000ff0500728c */ /* 0x000fd2000bf05300 */
[----:B------:R-:W-:Y:S05]  /*7d20*/  BRA.U UP0, `(.L_x_114) ;  /* 0x00000001000c7547 */ /* 0x000fea000b800000 */
[----:B------:R-:W-:-:S13]  /*7d30*/  FSETP.NEU.AND P0, PT, R26, RZ, PT ;  /* 0x000000ff1a00720b */ /* 0x000fda0003f0d000 */
[----:B------:R-:W-:Y:S05]  /*7d40*/  @!P0 EXIT ;  /* 0x000000000000894d */ /* 0x000fea0003800000 */
[----:B------:R-:W-:Y:S05]  /*7d50*/  BRA `(.L_x_113) ;  /* 0x00000000002c7947 */ /* 0x000fea0003800000 */
.L_x_114:
[----:B------:R-:W-:Y:S01]  /*7d60*/  ISETP.NE.AND P0, PT, R68, RZ, PT ;  /* 0x000000ff4400720c */ /* 0x000fe20003f05270 */
[----:B------:R-:W-:-:S12]  /*7d70*/  BSSY.RECONVERGENT B0, `(.L_x_113) ;  /* 0x0000009000007945 */ /* 0x000fd80003800200 */
[----:B------:R-:W-:Y:S05]  /*7d80*/  @P0 BRA `(.L_x_115) ;  /* 0x0000000000140947 */ /* 0x000fea0003800000 */
[----:B------:R-:W1:Y:S02]  /*7d90*/  LDCU.64 UR4, c[0x0][0x988] ;  /* 0x00013100ff0477ac */ /* 0x000e640008000a00 */
[----:B-1----:R-:W-:-:S04]  /*7da0*/  ISETP.NE.U32.AND P0, PT, RZ, UR4, PT ;  /* 0x00000004ff007c0c */ /* 0x002fc8000bf05070 */
[----:B------:R-:W-:-:S13]  /*7db0*/  ISETP.NE.AND.EX P0, PT, RZ, UR5, PT, P0 ;  /* 0x00000005ff007c0c */ /* 0x000fda000bf05300 */
[----:B------:R-:W-:Y:S05]  /*7dc0*/  @!P0 EXIT ;  /* 0x000000000000894d */ /* 0x000fea0003800000 */
[----:B------:R-:W-:Y:S05]  /*7dd0*/  BRA `(.L_x_116) ;  /* 0x0000000000087947 */ /* 0x000fea0003800000 */
.L_x_115:
[----:B------:R-:W-:-:S13]  /*7de0*/  FSETP.NEU.AND P0, PT, R26, RZ, PT ;  /* 0x000000ff1a00720b */ /* 0x000fda0003f0d000 */
[----:B------:R-:W-:Y:S05]  /*7df0*/  @!P0 EXIT ;  /* 0x000000000000894d */ /* 0x000fea0003800000 */
.L_x_116:
[----:B------:R-:W-:Y:S05]  /*7e00*/  BSYNC.RECONVERGENT B0 ;  /* 0x0000000000007941 */ /* 0x000fea0003800200 */
.L_x_113:
[----:B------:R-:W1:Y:S01]  /*7e10*/  S2UR UR5, SR_CgaCtaId ;  /* 0x00000000000579c3 */ /* 0x000e620000008800 */
[----:B------:R-:W-:Y:S01]  /*7e20*/  ULEA UR4, UR53, UR49, 0x3 ;  /* 0x0000003135047291 */ /* 0x000fe2000f8e18ff */
[----:B------:R-:W-:-:S04]  /*7e30*/  DEPBAR.LE SB0, 0x0 ;  /* 0x000080000000791a */ /* 0x000fc80000000000 */
[----:B------:R-:W-:-:S04]  /*7e40*/  UIADD3 UR4, UPT, UPT, UR4, 0xe8, URZ ;  /* 0x000000e804047890 */ /* 0x000fc8000fffe0ff */
[----:B-1----:R-:W-:-:S09]  /*7e50*/  UPRMT UR4, UR5, 0x654, UR4 ;  /* 0x0000065405047896 */ /* 0x002fd20008000004 */
[----:B------:R-:W-:Y:S01]  /*7e60*/  SYNCS.ARRIVE.TRANS64.RED.A1T0 RZ, [UR4], RZ ;  /* 0x000000ffffff79a7 */ /* 0x000fe20008100404 */
[----:B------:R-:W-:Y:S05]  /*7e70*/  EXIT ;  /* 0x000000000000794d */ /* 0x000fea0003800000 */
.L_x_20:
[----:B------:R-:W-:Y:S07]  /*7e80*/  MOV R0, UR9 ;  /* 0x0000000900007c02 */ /* 0x000fee0008000f00 */
.L_x_117:
[----:B--2---:R2:W3:Y:S02]  /*7e90*/  SYNCS.PHASECHK.TRANS64.TRYWAIT P0, [R0+URZ+0x68], R4 ;  /* 0x00006804000075a7 */ /* 0x0044e400080011ff */
[----:B---3--:R-:W-:Y:S05]  /*7ea0*/  @!P0 NANOSLEEP.SYNCS 0x989680 ;  /* 0x009896800000895d */ /* 0x008fea0003900000 */
[----:B------:R-:W3:Y:S02]  /*7eb0*/  @!P0 SYNCS.PHASECHK.TRANS64 P0, [R0+URZ+0x68], R4 ;  /* 0x00006804000085a7 */ /* 0x000ee400080010ff */
[----:B---3--:R-:W-:Y:S05]  /*7ec0*/  @!P0 BRA `(.L_x_117) ;  /* 0xfffffffc00f08947 */ /* 0x008fea000383ffff */
[----:B------:R-:W-:Y:S05]  /*7ed0*/  BRA `(.L_x_19) ;  /* 0xffffff9800b87947 */ /* 0x000fea000383ffff */
.L_x_26:
[----:B------:R-:W-:Y:S07]  /*7ee0*/  MOV R0, UR9 ;  /* 0x0000000900007c02 */ /* 0x000fee0008000f00 */
.L_x_118:
[----:B--2---:R2:W4:Y:S02]  /*7ef0*/  SYNCS.PHASECHK.TRANS64.TRYWAIT P0, [R0+URZ+0x68], R4 ;  /* 0x00006804000075a7 */ /* 0x00452400080011ff */
[----:B----4-:R-:W-:Y:S05]  /*7f00*/  @!P0 NANOSLEEP.SYNCS 0x989680 ;  /* 0x009896800000895d */ /* 0x010fea0003900000 */
[----:B------:R-:W4:Y:S02]  /*7f10*/  @!P0 SYNCS.PHASECHK.TRANS64 P0, [R0+URZ+0x68], R4 ;  /* 0x00006804000085a7 */ /* 0x000f2400080010ff */
[----:B----4-:R-:W-:Y:S05]  /*7f20*/  @!P0 BRA `(.L_x_118) ;  /* 0xfffffffc00f08947 */ /* 0x010fea000383ffff */
[----:B------:R-:W-:Y:S05]  /*7f30*/  BRA `(.L_x_25) ;  /* 0xffffffa000447947 */ /* 0x000fea000383ffff */
.L_x_30:
[----:B-1----:R-:W-:-:S07]  /*7f40*/  MOV R0, UR36 ;  /* 0x0000002400007c02 */ /* 0x002fce0008000f00 */
.L_x_119:
[----:B-1----:R1:W2:Y:S02]  /*7f50*/  SYNCS.PHASECHK.TRANS64.TRYWAIT P0, [R0+URZ+0x110], R3 ;  /* 0x00011003000075a7 */ /* 0x0022a400080011ff */
[----:B--2---:R-:W-:Y:S05]  /*7f60*/  @!P0 NANOSLEEP.SYNCS 0x989680 ;  /* 0x009896800000895d */ /* 0x004fea0003900000 */
[----:B------:R-:W2:Y:S02]  /*7f70*/  @!P0 SYNCS.PHASECHK.TRANS64 P0, [R0+URZ+0x110], R3 ;  /* 0x00011003000085a7 */ /* 0x000ea400080010ff */
[----:B--2---:R-:W-:Y:S05]  /*7f80*/  @!P0 BRA `(.L_x_119) ;  /* 0xfffffffc00f08947 */ /* 0x004fea000383ffff */
[----:B------:R-:W-:Y:S05]  /*7f90*/  BRA `(.L_x_120) ;  /* 0xffffffa400107947 */ /* 0x000fea000383ffff */
.L_x_34:
[----:B------:R-:W-:-:S07]  /*7fa0*/  MOV R0, UR4 ;  /* 0x0000000400007c02 */ /* 0x000fce0008000f00 */
.L_x_121:
[----:B-1----:R1:W2:Y:S02]  /*7fb0*/  SYNCS.PHASECHK.TRANS64.TRYWAIT P0, [R0+URZ], R2 ;  /* 0x00000002000075a7 */ /* 0x0022a400080011ff */
[----:B--2---:R-:W-:Y:S05]  /*7fc0*/  @!P0 NANOSLEEP.SYNCS 0x989680 ;  /* 0x009896800000895d */ /* 0x004fea0003900000 */
[----:B------:R-:W2:Y:S02]  /*7fd0*/  @!P0 SYNCS.PHASECHK.TRANS64 P0, [R0+URZ], R2 ;  /* 0x00000002000085a7 */ /* 0x000ea400080010ff */
[----:B--2---:R-:W-:Y:S05]  /*7fe0*/  @!P0 BRA `(.L_x_121) ;  /* 0xfffffffc00f08947 */ /* 0x004fea000383ffff */
[----:B------:R-:W-:Y:S05]  /*7ff0*/  BRA `(.L_x_122) ;  /* 0xffffffa800a87947 */ /* 0x000fea000383ffff */
.L_x_35:
[----:B------:R-:W-:-:S07]  /*8000*/  MOV R0, UR5 ;  /* 0x0000000500007c02 */ /* 0x000fce0008000f00 */
.L_x_123:
[----:B-1----:R1:W2:Y:S02]  /*8010*/  SYNCS.PHASECHK.TRANS64.TRYWAIT P0, [R0+URZ], R2 ;  /* 0x00000002000075a7 */ /* 0x0022a400080011ff */
[----:B--2---:R-:W-:Y:S05]  /*8020*/  @!P0 NANOSLEEP.SYNCS 0x989680 ;  /* 0x009896800000895d */ /* 0x004fea0003900000 */
[----:B------:R-:W2:Y:S02]  /*8030*/  @!P0 SYNCS.PHASECHK.TRANS64 P0, [R0+URZ], R2 ;  /* 0x00000002000085a7 */ /* 0x000ea400080010ff */
[----:B--2---:R-:W-:Y:S05]  /*8040*/  @!P0 BRA `(.L_x_123) ;  /* 0xfffffffc00f08947 */ /* 0x004fea000383ffff */
[----:B------:R-:W-:Y:S05]  /*8050*/  BRA `(.L_x_124) ;  /* 0xffffffa800b87947 */ /* 0x000fea000383ffff */
.L_x_36:
[----:B------:R-:W-:-:S07]  /*8060*/  MOV R0, UR5 ;  /* 0x0000000500007c02 */ /* 0x000fce0008000f00 */
.L_x_125:
[----:B-1----:R1:W2:Y:S02]  /*8070*/  SYNCS.PHASECHK.TRANS64.TRYWAIT P0, [R0+URZ], R2 ;  /* 0x00000002000075a7 */ /* 0x0022a400080011ff */
[----:B--2---:R-:W-:Y:S05]  /*8080*/  @!P0 NANOSLEEP.SYNCS 0x989680 ;  /* 0x009896800000895d */ /* 0x004fea0003900000 */
[----:B------:R-:W2:Y:S02]  /*8090*/  @!P0 SYNCS.PHASECHK.TRANS64 P0, [R0+URZ], R2 ;  /* 0x00000002000085a7 */ /* 0x000ea400080010ff */
[----:B--2---:R-:W-:Y:S05]  /*80a0*/  @!P0 BRA `(.L_x_125) ;  /* 0xfffffffc00f08947 */ /* 0x004fea000383ffff */
[----:B------:R-:W-:Y:S05]  /*80b0*/  BRA `(.L_x_126) ;  /* 0xffffffa800c87947 */ /* 0x000fea000383ffff */
.L_x_37:
[----:B------:R-:W-:-:S07]  /*80c0*/  MOV R0, UR5 ;  /* 0x0000000500007c02 */ /* 0x000fce0008000f00 */
.L_x_127:
[----:B-1----:R1:W2:Y:S02]  /*80d0*/  SYNCS.PHASECHK.TRANS64.TRYWAIT P0, [R0+URZ], R2 ;  /* 0x00000002000075a7 */ /* 0x0022a400080011ff */
[----:B--2---:R-:W-:Y:S05]  /*80e0*/  @!P0 NANOSLEEP.SYNCS 0x989680 ;  /* 0x009896800000895d */ /* 0x004fea0003900000 */
[----:B------:R-:W2:Y:S02]  /*80f0*/  @!P0 SYNCS.PHASECHK.TRANS64 P0, [R0+URZ], R2 ;  /* 0x00000002000085a7 */ /* 0x000ea400080010ff */
[----:B--2---:R-:W-:Y:S05]  /*8100*/  @!P0 BRA `(.L_x_127) ;  /* 0xfffffffc00f08947 */ /* 0x004fea000383ffff */
[----:B------:R-:W-:Y:S05]  /*8110*/  BRA `(.L_x_128) ;  /* 0xffffffa800d87947 */ /* 0x000fea000383ffff */
.L_x_38:
[----:B------:R-:W-:-:S07]  /*8120*/  MOV R0, UR5 ;  /* 0x0000000500007c02 */ /* 0x000fce0008000f00 */
.L_x_129:
[----:B-1----:R1:W2:Y:S02]  /*8130*/  SYNCS.PHASECHK.TRANS64.TRYWAIT P0, [R0+URZ], R2 ;  /* 0x00000002000075a7 */ /* 0x0022a400080011ff */
[----:B--2---:R-:W-:Y:S05]  /*8140*/  @!P0 NANOSLEEP.SYNCS 0x989680 ;  /* 0x009896800000895d */ /* 0x004fea0003900000 */
[----:B------:R-:W2:Y:S02]  /*8150*/  @!P0 SYNCS.PHASECHK.TRANS64 P0, [R0+URZ], R2 ;  /* 0x00000002000085a7 */ /* 0x000ea400080010ff */
[----:B--2---:R-:W-:Y:S05]  /*8160*/  @!P0 BRA `(.L_x_129) ;  /* 0xfffffffc00f08947 */ /* 0x004fea000383ffff */
[----:B------:R-:W-:Y:S05]  /*8170*/  BRA `(.L_x_130) ;  /* 0xffffffa800e87947 */ /* 0x000fea000383ffff */
.L_x_39:
[----:B------:R-:W-:-:S07]  /*8180*/  MOV R0, UR5 ;  /* 0x0000000500007c02 */ /* 0x000fce0008000f00 */
.L_x_131:
[----:B-1----:R1:W2:Y:S02]  /*8190*/  SYNCS.PHASECHK.TRANS64.TRYWAIT P0, [R0+URZ], R2 ;  /* 0x00000002000075a7 */ /* 0x0022a400080011ff */
[----:B--2---:R-:W-:Y:S05]  /*81a0*/  @!P0 NANOSLEEP.SYNCS 0x989680 ;  /* 0x009896800000895d */ /* 0x004fea0003900000 */
[----:B------:R-:W2:Y:S02]  /*81b0*/  @!P0 SYNCS.PHASECHK.TRANS64 P0, [R0+URZ], R2 ;  /* 0x00000002000085a7 */ /* 0x000ea400080010ff */
[----:B--2---:R-:W-:Y:S05]  /*81c0*/  @!P0 BRA `(.L_x_131) ;  /* 0xfffffffc00f08947 */ /* 0x004fea000383ffff */
[----:B------:R-:W-:Y:S05]  /*81d0*/  BRA `(.L_x_132) ;  /* 0xffffffa800f87947 */ /* 0x000fea000383ffff */
.L_x_40:
[----:B------:R-:W-:-:S07]  /*81e0*/  MOV R0, UR5 ;  /* 0x0000000500007c02 */ /* 0x000fce0008000f00 */
.L_x_133:
[----:B-1----:R1:W2:Y:S02]  /*81f0*/  SYNCS.PHASECHK.TRANS64.TRYWAIT P0, [R0+URZ], R2 ;  /* 0x00000002000075a7 */ /* 0x0022a400080011ff */
[----:B--2---:R-:W-:Y:S05]  /*8200*/  @!P0 NANOSLEEP.SYNCS 0x989680 ;  /* 0x009896800000895d */ /* 0x004fea0003900000 */
[----:B------:R-:W2:Y:S02]  /*8210*/  @!P0 SYNCS.PHASECHK.TRANS64 P0, [R0+URZ], R2 ;  /* 0x00000002000085a7 */ /* 0x000ea400080010ff */
[----:B--2---:R-:W-:Y:S05]  /*8220*/  @!P0 BRA `(.L_x_133) ;  /* 0xfffffffc00f08947 */ /* 0x004fea000383ffff */
[----:B------:R-:W-:Y:S05]  /*8230*/  BRA `(.L_x_134) ;  /* 0xffffffac00087947 */ /* 0x000fea000383ffff */
.L_x_41:
[----:B------:R-:W-:-:S07]  /*8240*/  MOV R0, UR5 ;  /* 0x0000000500007c02 */ /* 0x000fce0008000f00 */
.L_x_135:
[----:B-1----:R1:W2:Y:S02]  /*8250*/  SYNCS.PHASECHK.TRANS64.TRYWAIT P0, [R0+URZ], R2 ;  /* 0x00000002000075a7 */ /* 0x0022a400080011ff */
[----:B--2---:R-:W-:Y:S05]  /*8260*/  @!P0 NANOSLEEP.SYNCS 0x989680 ;  /* 0x009896800000895d */ /* 0x004fea0003900000 */
[----:B------:R-:W2:Y:S02]  /*8270*/  @!P0 SYNCS.PHASECHK.TRANS64 P0, [R0+URZ], R2 ;  /* 0x00000002000085a7 */ /* 0x000ea400080010ff */
[----:B--2---:R-:W-:Y:S05]  /*8280*/  @!P0 BRA `(.L_x_135) ;  /* 0xfffffffc00f08947 */ /* 0x004fea000383ffff */
[----:B------:R-:W-:Y:S05]  /*8290*/  BRA `(.L_x_136) ;  /* 0xffffffac00187947 */ /* 0x000fea000383ffff */
.L_x_42:
[----:B------:R-:W-:-:S07]  /*82a0*/  MOV R0, UR5 ;  /* 0x0000000500007c02 */ /* 0x000fce0008000f00 */
.L_x_137:
[----:B-1----:R1:W2:Y:S02]  /*82b0*/  SYNCS.PHASECHK.TRANS64.TRYWAIT P0, [R0+URZ], R2 ;  /* 0x00000002000075a7 */ /* 0x0022a400080011ff */
[----:B--2---:R-:W-:Y:S05]  /*82c0*/  @!P0 NANOSLEEP.SYNCS 0x989680 ;  /* 0x009896800000895d */ /* 0x004fea0003900000 */
[----:B------:R-:W2:Y:S02]  /*82d0*/  @!P0 SYNCS.PHASECHK.TRANS64 P0, [R0+URZ], R2 ;  /* 0x00000002000085a7 */ /* 0x000ea400080010ff */
[----:B--2---:R-:W-:Y:S05]  /*82e0*/  @!P0 BRA `(.L_x_137) ;  /* 0xfffffffc00f08947 */ /* 0x004fea000383ffff */
[----:B------:R-:W-:Y:S05]  /*82f0*/  BRA `(.L_x_138) ;  /* 0xffffffac00287947 */ /* 0x000fea000383ffff */
.L_x_43:
[----:B------:R-:W-:-:S07]  /*8300*/  MOV R0, UR5 ;  /* 0x0000000500007c02 */ /* 0x000fce0008000f00 */
.L_x_139:
[----:B-1----:R1:W2:Y:S02]  /*8310*/  SYNCS.PHASECHK.TRANS64.TRYWAIT P0, [R0+URZ], R2 ;  /* 0x00000002000075a7 */ /* 0x0022a400080011ff */
[----:B--2---:R-:W-:Y:S05]  /*8320*/  @!P0 NANOSLEEP.SYNCS 0x989680 ;  /* 0x009896800000895d */ /* 0x004fea0003900000 */
[----:B------:R-:W2:Y:S02]  /*8330*/  @!P0 SYNCS.PHASECHK.TRANS64 P0, [R0+URZ], R2 ;  /* 0x00000002000085a7 */ /* 0x000ea400080010ff */
[----:B--2---:R-:W-:Y:S05]  /*8340*/  @!P0 BRA `(.L_x_139) ;  /* 0xfffffffc00f08947 */ /* 0x004fea000383ffff */
[----:B------:R-:W-:Y:S05]  /*8350*/  BRA `(.L_x_140) ;  /* 0xffffffac00387947 */ /* 0x000fea000383ffff */
.L_x_44:
[----:B------:R-:W-:-:S07]  /*8360*/  MOV R0, UR5 ;  /* 0x0000000500007c02 */ /* 0x000fce0008000f00 */
.L_x_141:
[----:B-1----:R1:W2:Y:S02]  /*8370*/  SYNCS.PHASECHK.TRANS64.TRYWAIT P0, [R0+URZ], R2 ;  /* 0x00000002000075a7 */ /* 0x0022a400080011ff */
[----:B--2---:R-:W-:Y:S05]  /*8380*/  @!P0 NANOSLEEP.SYNCS 0x989680 ;  /* 0x009896800000895d */ /* 0x004fea0003900000 */
[----:B------:R-:W2:Y:S02]  /*8390*/  @!P0 SYNCS.PHASECHK.TRANS64 P0, [R0+URZ], R2 ;  /* 0x00000002000085a7 */ /* 0x000ea400080010ff */
[----:B--2---:R-:W-:Y:S05]  /*83a0*/  @!P0 BRA `(.L_x_141) ;  /* 0xfffffffc00f08947 */ /* 0x004fea000383ffff */
[----:B------:R-:W-:Y:S05]  /*83b0*/  BRA `(.L_x_142) ;  /* 0xffffffac00487947 */ /* 0x000fea000383ffff */
.L_x_45:
[----:B------:R-:W-:-:S07]  /*83c0*/  MOV R0, UR5 ;  /* 0x0000000500007c02 */ /* 0x000fce0008000f00 */
.L_x_143:
[----:B-1----:R1:W2:Y:S02]  /*83d0*/  SYNCS.PHASECHK.TRANS64.TRYWAIT P0, [R0+URZ], R2 ;  /* 0x00000002000075a7 */ /* 0x0022a400080011ff */
[----:B--2---:R-:W-:Y:S05]  /*83e0*/  @!P0 NANOSLEEP.SYNCS 0x989680 ;  /* 0x009896800000895d */ /* 0x004fea0003900000 */
[----:B------:R-:W2:Y:S02]  /*83f0*/  @!P0 SYNCS.PHASECHK.TRANS64 P0, [R0+URZ], R2 ;  /* 0x00000002000085a7 */ /* 0x000ea400080010ff */
[----:B--2---:R-:W-:Y:S05]  /*8400*/  @!P0 BRA `(.L_x_143) ;  /* 0xfffffffc00f08947 */ /* 0x004fea000383ffff */
[----:B------:R-:W-:Y:S05]  /*8410*/  BRA `(.L_x_144) ;  /* 0xffffffac00587947 */ /* 0x000fea000383ffff */
.L_x_48:
[----:B------:R-:W-:-:S07]  /*8420*/  MOV R4, UR4 ;  /* 0x0000000400047c02 */ /* 0x000fce0008000f00 */
.L_x_145:
[----:B--2---:R2:W3:Y:S02]  /*8430*/  SYNCS.PHASECHK.TRANS64.TRYWAIT P1, [R4+URZ+0x118], R6 ;  /* 0x00011806040075a7 */ /* 0x0044e400080211ff */
[----:B---3--:R-:W-:Y:S05]  /*8440*/  @!P1 NANOSLEEP.SYNCS 0x989680 ;  /* 0x009896800000995d */ /* 0x008fea0003900000 */
[----:B------:R-:W3:Y:S02]  /*8450*/  @!P1 SYNCS.PHASECHK.TRANS64 P1, [R4+URZ+0x118], R6 ;  /* 0x00011806040095a7 */ /* 0x000ee400080210ff */
[----:B---3--:R-:W-:Y:S05]  /*8460*/  @!P1 BRA `(.L_x_145) ;  /* 0xfffffffc00f09947 */ /* 0x008fea000383ffff */
[----:B------:R-:W-:Y:S05]  /*8470*/  BRA `(.L_x_146) ;  /* 0xffffffac00c87947 */ /* 0x000fea000383ffff */
.L_x_49:
[----:B--2---:R-:W-:-:S07]  /*8480*/  MOV R4, UR4 ;  /* 0x0000000400047c02 */ /* 0x004fce0008000f00 */
.L_x_147:
[----:B--2---:R2:W3:Y:S02]  /*8490*/  SYNCS.PHASECHK.TRANS64.TRYWAIT P1, [R4+URZ+0x110], R5 ;  /* 0x00011005040075a7 */ /* 0x0044e400080211ff */
[----:B---3--:R-:W-:Y:S05]  /*84a0*/  @!P1 NANOSLEEP.SYNCS 0x989680 ;  /* 0x009896800000995d */ /* 0x008fea0003900000 */
[----:B------:R-:W3:Y:S02]  /*84b0*/  @!P1 SYNCS.PHASECHK.TRANS64 P1, [R4+URZ+0x110], R5 ;  /* 0x00011005040095a7 */ /* 0x000ee400080210ff */
[----:B---3--:R-:W-:Y:S05]  /*84c0*/  @!P1 BRA `(.L_x_147) ;  /* 0xfffffffc00f09947 */ /* 0x008fea000383ffff */
[----:B------:R-:W-:Y:S05]  /*84d0*/  BRA `(.L_x_148) ;  /* 0xffffffac00d07947 */ /* 0x000fea000383ffff */
.L_x_57:
[----:B------:R-:W-:-:S07]  /*84e0*/  MOV R0, UR20 ;  /* 0x0000001400007c02 */ /* 0x000fce0008000f00 */
.L_x_149:
[----:B-1----:R1:W2:Y:S02]  /*84f0*/  SYNCS.PHASECHK.TRANS64.TRYWAIT P0, [R0+URZ+0x110], R4 ;  /* 0x00011004000075a7 */ /* 0x0022a400080011ff */
[----:B--2---:R-:W-:Y:S05]  /*8500*/  @!P0 NANOSLEEP.SYNCS 0x989680 ;  /* 0x009896800000895d */ /* 0x004fea0003900000 */
[----:B------:R-:W2:Y:S02]  /*8510*/  @!P0 SYNCS.PHASECHK.TRANS64 P0, [R0+URZ+0x110], R4 ;  /* 0x00011004000085a7 */ /* 0x000ea400080010ff */
[----:B--2---:R-:W-:Y:S05]  /*8520*/  @!P0 BRA `(.L_x_149) ;  /* 0xfffffffc00f08947 */ /* 0x004fea000383ffff */
[----:B------:R-:W-:Y:S05]  /*8530*/  BRA `(.L_x_150) ;  /* 0xffffffb400587947 */ /* 0x000fea000383ffff */
.L_x_58:
[----:B------:R-:W-:-:S07]  /*8540*/  MOV R4, UR24 ;  /* 0x0000001800047c02 */ /* 0x000fce0008000f00 */
.L_x_151:
[----:B-1----:R1:W2:Y:S02]  /*8550*/  SYNCS.PHASECHK.TRANS64.TRYWAIT P0, [R4+URZ+0x130], R0 ;  /* 0x00013000040075a7 */ /* 0x0022a400080011ff */
[----:B--2---:R-:W-:Y:S05]  /*8560*/  @!P0 NANOSLEEP.SYNCS 0x989680 ;  /* 0x009896800000895d */ /* 0x004fea0003900000 */
[----:B------:R-:W2:Y:S02]  /*8570*/  @!P0 SYNCS.PHASECHK.TRANS64 P0, [R4+URZ+0x130], R0 ;  /* 0x00013000040085a7 */ /* 0x000ea400080010ff */
[----:B--2---:R-:W-:Y:S05]  /*8580*/  @!P0 BRA `(.L_x_151) ;  /* 0xfffffffc00f08947 */ /* 0x004fea000383ffff */
[----:B------:R-:W-:Y:S05]  /*8590*/  BRA `(.L_x_152) ;  /* 0xffffffb400747947 */ /* 0x000fea000383ffff */
.L_x_61:
[----:B-1----:R-:W-:Y:S07]  /*85a0*/  MOV R0, UR18 ;  /* 0x0000001200007c02 */ /* 0x002fee0008000f00 */
.L_x_153:
[----:B-1----:R1:W2:Y:S02]  /*85b0*/  SYNCS.PHASECHK.TRANS64.TRYWAIT P0, [R0+URZ], R5 ;  /* 0x00000005000075a7 */ /* 0x0022a400080011ff */
[----:B--2---:R-:W-:Y:S05]  /*85c0*/  @!P0 NANOSLEEP.SYNCS 0x989680 ;  /* 0x009896800000895d */ /* 0x004fea0003900000 */
[----:B------:R-:W2:Y:S02]  /*85d0*/  @!P0 SYNCS.PHASECHK.TRANS64 P0, [R0+URZ], R5 ;  /* 0x00000005000085a7 */ /* 0x000ea400080010ff */
[----:B--2---:R-:W-:Y:S05]  /*85e0*/  @!P0 BRA `(.L_x_153) ;  /* 0xfffffffc00f08947 */ /* 0x004fea000383ffff */
[----:B------:R-:W-:Y:S05]  /*85f0*/  BRA `(.L_x_60) ;  /* 0xffffffb400987947 */ /* 0x000fea000383ffff */
.L_x_64:
[----:B------:R-:W-:-:S07]  /*8600*/  MOV R0, UR4 ;  /* 0x0000000400007c02 */ /* 0x000fce0008000f00 */
.L_x_154:
[----:B-1----:R1:W3:Y:S02]  /*8610*/  SYNCS.PHASECHK.TRANS64.TRYWAIT P0, [R0+URZ], R2 ;  /* 0x00000002000075a7 */ /* 0x0022e400080011ff */
[----:B---3--:R-:W-:Y:S05]  /*8620*/  @!P0 NANOSLEEP.SYNCS 0x989680 ;  /* 0x009896800000895d */ /* 0x008fea0003900000 */
[----:B------:R-:W3:Y:S02]  /*8630*/  @!P0 SYNCS.PHASECHK.TRANS64 P0, [R0+URZ], R2 ;  /* 0x00000002000085a7 */ /* 0x000ee400080010ff */
[----:B---3--:R-:W-:Y:S05]  /*8640*/  @!P0 BRA `(.L_x_154) ;  /* 0xfffffffc00f08947 */ /* 0x008fea000383ffff */
[----:B------:R-:W-:Y:S05]  /*8650*/  BRA `(.L_x_155) ;  /* 0xffffffb800947947 */ /* 0x000fea000383ffff */
.L_x_65:
[----:B------:R-:W-:-:S07]  /*8660*/  MOV R0, UR4 ;  /* 0x0000000400007c02 */ /* 0x000fce0008000f00 */
.L_x_156:
[----:B-1----:R1:W2:Y:S02]  /*8670*/  SYNCS.PHASECHK.TRANS64.TRYWAIT P0, [R0+URZ], R2 ;  /* 0x00000002000075a7 */ /* 0x0022a400080011ff */
[----:B--2---:R-:W-:Y:S05]  /*8680*/  @!P0 NANOSLEEP.SYNCS 0x989680 ;  /* 0x009896800000895d */ /* 0x004fea0003900000 */
[----:B------:R-:W2:Y:S02]  /*8690*/  @!P0 SYNCS.PHASECHK.TRANS64 P0, [R0+URZ], R2 ;  /* 0x00000002000085a7 */ /* 0x000ea400080010ff */
[----:B--2---:R-:W-:Y:S05]  /*86a0*/  @!P0 BRA `(.L_x_156) ;  /* 0xfffffffc00f08947 */ /* 0x004fea000383ffff */
[----:B------:R-:W-:Y:S05]  /*86b0*/  BRA `(.L_x_157) ;  /* 0xffffffb800a07947 */ /* 0x000fea000383ffff */
.L_x_70:
[----:B------:R-:W-:Y:S07]  /*86c0*/  MOV R0, UR24 ;  /* 0x0000001800007c02 */ /* 0x000fee0008000f00 */
.L_x_158:
[----:B--2---:R2:W4:Y:S02]  /*86d0*/  SYNCS.PHASECHK.TRANS64.TRYWAIT P0, [R0+URZ+0x110], R4 ;  /* 0x00011004000075a7 */ /* 0x00452400080011ff */
[----:B----4-:R-:W-:Y:S05]  /*86e0*/  @!P0 NANOSLEEP.SYNCS 0x989680 ;  /* 0x009896800000895d */ /* 0x010fea0003900000 */
[----:B------:R-:W4:Y:S02]  /*86f0*/  @!P0 SYNCS.PHASECHK.TRANS64 P0, [R0+URZ+0x110], R4 ;  /* 0x00011004000085a7 */ /* 0x000f2400080010ff */
[----:B----4-:R-:W-:Y:S05]  /*8700*/  @!P0 BRA `(.L_x_158) ;  /* 0xfffffffc00f08947 */ /* 0x010fea000383ffff */
[----:B------:R-:W-:Y:S05]  /*8710*/  BRA `(.L_x_159) ;  /* 0xffffffbc00dc7947 */ /* 0x000fea000383ffff */
.L_x_73:
[----:B------:R-:W-:Y:S07]  /*8720*/  MOV R0, UR24 ;  /* 0x0000001800007c02 */ /* 0x000fee0008000f00 */
.L_x_160:
[----:B--2---:R2:W4:Y:S02]  /*8730*/  SYNCS.PHASECHK.TRANS64.TRYWAIT P3, [R0+URZ+0x108], R8 ;  /* 0x00010808000075a7 */ /* 0x00452400080611ff */
[----:B----4-:R-:W-:Y:S05]  /*8740*/  @!P3 NANOSLEEP.SYNCS 0x989680 ;  /* 0x009896800000b95d */ /* 0x010fea0003900000 */
[----:B------:R-:W4:Y:S02]  /*8750*/  @!P3 SYNCS.PHASECHK.TRANS64 P3, [R0+URZ+0x108], R8 ;  /* 0x000108080000b5a7 */ /* 0x000f2400080610ff */
[----:B----4-:R-:W-:Y:S05]  /*8760*/  @!P3 BRA `(.L_x_160) ;  /* 0xfffffffc00f0b947 */ /* 0x010fea000383ffff */
[----:B------:R-:W-:Y:S05]  /*8770*/  BRA `(.L_x_72) ;  /* 0xffffffc400387947 */ /* 0x000fea000383ffff */
.L_x_76:
[----:B------:R-:W-:Y:S07]  /*8780*/  MOV R8, UR7 ;  /* 0x0000000700087c02 */ /* 0x000fee0008000f00 */
.L_x_161:
[----:B-1----:R1:W2:Y:S02]  /*8790*/  SYNCS.PHASECHK.TRANS64.TRYWAIT P1, [R8+URZ+0xe8], R14 ;  /* 0x0000e80e080075a7 */ /* 0x0022a400080211ff */
[----:B--2---:R-:W-:Y:S05]  /*87a0*/  @!P1 NANOSLEEP.SYNCS 0x989680 ;  /* 0x009896800000995d */ /* 0x004fea0003900000 */
[----:B------:R-:W2:Y:S02]  /*87b0*/  @!P1 SYNCS.PHASECHK.TRANS64 P1, [R8+URZ+0xe8], R14 ;  /* 0x0000e80e080095a7 */ /* 0x000ea400080210ff */
[----:B--2---:R-:W-:Y:S05]  /*87c0*/  @!P1 BRA `(.L_x_161) ;  /* 0xfffffffc00f09947 */ /* 0x004fea000383ffff */
[----:B------:R-:W-:Y:S05]  /*87d0*/  BRA `(.L_x_162) ;  /* 0xffffffc400ec7947 */ /* 0x000fea000383ffff */
.L_x_77:
[----:B------:R-:W-:Y:S07]  /*87e0*/  MOV R0, UR4 ;  /* 0x0000000400007c02 */ /* 0x000fee0008000f00 */
.L_x_163:
[----:B-1----:R1:W2:Y:S02]  /*87f0*/  SYNCS.PHASECHK.TRANS64.TRYWAIT P0, [R0+URZ+0xe8], R8 ;  /* 0x0000e808000075a7 */ /* 0x0022a400080011ff */
[----:B--2---:R-:W-:Y:S05]  /*8800*/  @!P0 NANOSLEEP.SYNCS 0x989680 ;  /* 0x009896800000895d */ /* 0x004fea0003900000 */
[----:B------:R-:W2:Y:S02]  /*8810*/  @!P0 SYNCS.PHASECHK.TRANS64 P0, [R0+URZ+0xe8], R8 ;  /* 0x0000e808000085a7 */ /* 0x000ea400080010ff */
[----:B--2---:R-:W-:Y:S05]  /*8820*/  @!P0 BRA `(.L_x_163) ;  /* 0xfffffffc00f08947 */ /* 0x004fea000383ffff */
[----:B------:R-:W-:Y:S05]  /*8830*/  BRA `(.L_x_164) ;  /* 0xffffffc800587947 */ /* 0x000fea000383ffff */
.L_x_79:
[----:B------:R-:W-:-:S07]  /*8840*/  MOV R0, UR4 ;  /* 0x0000000400007c02 */ /* 0x000fce0008000f00 */
.L_x_165:
[----:B-1----:R1:W4:Y:S02]  /*8850*/  SYNCS.PHASECHK.TRANS64.TRYWAIT P0, [R0+URZ], R2 ;  /* 0x00000002000075a7 */ /* 0x00232400080011ff */
[----:B----4-:R-:W-:Y:S05]  /*8860*/  @!P0 NANOSLEEP.SYNCS 0x989680 ;  /* 0x009896800000895d */ /* 0x010fea0003900000 */
[----:B------:R-:W4:Y:S02]  /*8870*/  @!P0 SYNCS.PHASECHK.TRANS64 P0, [R0+URZ], R2 ;  /* 0x00000002000085a7 */ /* 0x000f2400080010ff */
[----:B----4-:R-:W-:Y:S05]  /*8880*/  @!P0 BRA `(.L_x_165) ;  /* 0xfffffffc00f08947 */ /* 0x010fea000383ffff */
[----:B------:R-:W-:Y:S05]  /*8890*/  BRA `(.L_x_166) ;  /* 0xffffffc800e07947 */ /* 0x000fea000383ffff */
.L_x_80:
[----:B-1----:R1:W4:Y:S02]  /*88a0*/  SYNCS.PHASECHK.TRANS64.TRYWAIT P0, [R2+URZ], R3 ;  /* 0x00000003020075a7 */ /* 0x00232400080011ff */
[----:B----4-:R-:W-:Y:S05]  /*88b0*/  @!P0 NANOSLEEP.SYNCS 0x989680 ;  /* 0x009896800000895d */ /* 0x010fea0003900000 */
[----:B------:R-:W4:Y:S02]  /*88c0*/  @!P0 SYNCS.PHASECHK.TRANS64 P0, [R2+URZ], R3 ;  /* 0x00000003020085a7 */ /* 0x000f2400080010ff */
[----:B----4-:R-:W-:Y:S05]  /*88d0*/  @!P0 BRA `(.L_x_80) ;  /* 0xfffffffc00f08947 */ /* 0x010fea000383ffff */
[----:B------:R-:W-:Y:S05]  /*88e0*/  BRA `(.L_x_167) ;  /* 0xffffffcc000c7947 */ /* 0x000fea000383ffff */
.L_x_82:
[----:B------:R-:W-:Y:S07]  /*88f0*/  MOV R0, UR49 ;  /* 0x0000003100007c02 */ /* 0x000fee0008000f00 */
.L_x_168:
[----:B-1----:R1:W2:Y:S02]  /*8900*/  SYNCS.PHASECHK.TRANS64.TRYWAIT P0, [R0+URZ+0x110], R2 ;  /* 0x00011002000075a7 */ /* 0x0022a400080011ff */
[----:B--2---:R-:W-:Y:S05]  /*8910*/  @!P0 NANOSLEEP.SYNCS 0x989680 ;  /* 0x009896800000895d */ /* 0x004fea0003900000 */
[----:B------:R-:W2:Y:S02]  /*8920*/  @!P0 SYNCS.PHASECHK.TRANS64 P0, [R0+URZ+0x110], R2 ;  /* 0x00011002000085a7 */ /* 0x000ea400080010ff */
[----:B--2---:R-:W-:Y:S05]  /*8930*/  @!P0 BRA `(.L_x_168) ;  /* 0xfffffffc00f08947 */ /* 0x004fea000383ffff */
[----:B------:R-:W-:Y:S05]  /*8940*/  BRA `(.L_x_169) ;  /* 0xffffffcc00fc7947 */ /* 0x000fea000383ffff */
.L_x_92:
[----:B-1----:R1:W2:Y:S02]  /*8950*/  SYNCS.PHASECHK.TRANS64.TRYWAIT P1, [R0+URZ+0xd0], R4 ;  /* 0x0000d004000075a7 */ /* 0x0022a400080211ff */
[----:B--2---:R-:W-:Y:S05]  /*8960*/  @!P1 NANOSLEEP.SYNCS 0x989680 ;  /* 0x009896800000995d */ /* 0x004fea0003900000 */
[----:B------:R-:W2:Y:S02]  /*8970*/  @!P1 SYNCS.PHASECHK.TRANS64 P1, [R0+URZ+0xd0], R4 ;  /* 0x0000d004000095a7 */ /* 0x000ea400080210ff */
[----:B--2---:R-:W-:Y:S05]  /*8980*/  @!P1 BRA `(.L_x_92) ;  /* 0xfffffffc00f09947 */ /* 0x004fea000383ffff */
[----:B------:R-:W-:Y:S05]  /*8990*/  BRA `(.L_x_91) ;  /* 0xffffffdc00a47947 */ /* 0x000fea000383ffff */
.L_x_94:
[----:B-1----:R1:W4:Y:S02]  /*89a0*/  SYNCS.PHASECHK.TRANS64.TRYWAIT P0, [R27+URZ+0x120], R3 ;  /* 0x000120031b0075a7 */ /* 0x00232400080011ff */
[----:B----4-:R-:W-:Y:S05]  /*89b0*/  @!P0 NANOSLEEP.SYNCS 0x989680 ;  /* 0x009896800000895d */ /* 0x010fea0003900000 */
[----:B------:R-:W4:Y:S02]  /*89c0*/  @!P0 SYNCS.PHASECHK.TRANS64 P0, [R27+URZ+0x120], R3 ;  /* 0x000120031b0085a7 */ /* 0x000f2400080010ff */
[----:B----4-:R-:W-:Y:S05]  /*89d0*/  @!P0 BRA `(.L_x_94) ;  /* 0xfffffffc00f08947 */ /* 0x010fea000383ffff */
[----:B------:R-:W-:Y:S05]  /*89e0*/  BRA `(.L_x_93) ;  /* 0xffffffdc00f87947 */ /* 0x000fea000383ffff */
.L_x_105:
[----:B-1----:R1:W2:Y:S02]  /*89f0*/  SYNCS.PHASECHK.TRANS64.TRYWAIT P0, [R3+URZ+0xd0], R71 ;  /* 0x0000d047030075a7 */ /* 0x0022a400080011ff */
[----:B--2---:R-:W-:Y:S05]  /*8a00*/  @!P0 NANOSLEEP.SYNCS 0x989680 ;  /* 0x009896800000895d */ /* 0x004fea0003900000 */
[----:B------:R-:W2:Y:S02]  /*8a10*/  @!P0 SYNCS.PHASECHK.TRANS64 P0, [R3+URZ+0xd0], R71 ;  /* 0x0000d047030085a7 */ /* 0x000ea400080010ff */
[----:B--2---:R-:W-:Y:S05]  /*8a20*/  @!P0 BRA `(.L_x_105) ;  /* 0xfffffffc00f08947 */ /* 0x004fea000383ffff */
[----:B------:R-:W-:Y:S05]  /*8a30*/  BRA `(.L_x_104) ;  /* 0xffffffe8001c7947 */ /* 0x000fea000383ffff */
        .weak           $__internal_0_$__cuda_sm10x_tcgen05_guardrail_trap_col_being_dealloced_not_returned_by_alloc
        .type           $__internal_0_$__cuda_sm10x_tcgen05_guardrail_trap_col_being_dealloced_not_returned_by_alloc,@function
        .size           $__internal_0_$__cuda_sm10x_tcgen05_guardrail_trap_col_being_dealloced_not_returned_by_alloc,($__internal_1_$__cuda_sm10x_tcgen05_guardrail_trap_phase_invalid_during_alloc - $__internal_0_$__cuda_sm10x_tcgen05_guardrail_trap_col_being_dealloced_not_returned_by_alloc)
$__internal_0_$__cuda_sm10x_tcgen05_guardrail_trap_col_being_dealloced_not_returned_by_alloc:
[----:B------:R-:W-:Y:S05]  /*8a40*/  BPT.TRAP 0x1 ;  /* 0x000000040000795c */ /* 0x000fea0000300000 */
[----:B------:R-:W-:-:S04]  /*8a50*/  MOV R3, 0x0 ;  /* 0x0000000000037802 */ /* 0x000fc80000000f00 */
[----:B------:R-:W-:Y:S05]  /*8a60*/  RET.REL.NODEC R2 `(_ZN7cutlass13device_kernelINS_4conv6kernel13ConvUniversalINS1_16ConvProblemShapeILNS1_8OperatorE1ELi3EEENS1_10collective14CollectiveConvINS1_47MainloopSm100TmaUmmaWarpSpecializedImplicitGemmILS5_1ELi13ELi3ELi1ELi2EN4cute5tupleIJNSA_1CILi1EEESD_SD_EEEEENSB_IJNSC_ILi64EEESG_NSB_IJSG_EEEEEENS_6half_tESJ_NSA_8TiledMMAINSA_8MMA_AtomIJNSA_20SM100_MMA_F16BF16_SSISJ_SJ_fLi64ELi64ELNSA_4UMMA5MajorE0ELSO_1ELNSN_7ScaleInE0ELSP_0EEEEEENSA_6LayoutISE_NSB_IJNSC_ILi0EEEST_ST_EEEEENSB_IJNSA_10UnderscoreESW_SW_EEEEENS7_6detail27Sm100ImplicitGemmTileTraitsINSA_20SM90_TMA_LOAD_IM2COLENSA_14ComposedLayoutINSA_7SwizzleILi3ELi4ELi3EEENSA_18smem_ptr_flag_bitsILi16EEENSS_INSB_IJNSC_ILi8EEESG_EEENSB_IJSG_SD_EEEEEEEvEENS10_INSA_13SM90_TMA_LOADENS12_IS14_S16_NSS_INSB_IJSG_S17_EEENSB_IJSD_SG_EEEEEEEvEEEENS_8epilogue10collective18CollectiveEpilogueINS1K_23Sm100TmaWarpSpecializedILi3ELi2ELi16ELb1ELb0EEEJSI_NSB_IJNSS_ISG_SD_EENSS_INSC_ILi32EEESD_EEEEESJ_NSB_IJNSB_IJllllEEESD_ST_EEESJ_S1U_NS1K_6fusion15FusionCallbacksIS1O_NS1V_17LinearCombinationISJ_fSJ_fLNS_15FloatRoundStyleE2EEESI_S1S_JEEENSA_5SM1004TMEM4LOAD26SM100_TMEM_LOAD_16dp256b4xES11_NS12_INS13_ILi2ELi4ELi3EEES16_NSS_INSB_IJS17_S1Q_EEENSB_IJS1Q_SD_EEEEEEENSA_17SM75_U32x4_LDSM_NENSA_21SM90_TMA_STORE_IM2COLES29_NSA_17SM90_U32x4_STSM_NENSA_39AutoVectorizingCopyWithAssumedAlignmentILi128EEEEEEvvEEEEvNT_6ParamsE) ;  /* 0xffffff7402647950 */ /* 0x000fea0003c3ffff */
        .weak           $__internal_1_$__cuda_sm10x_tcgen05_guardrail_trap_phase_invalid_during_alloc
        .type           $__internal_1_$__cuda_sm10x_tcgen05_guardrail_trap_phase_invalid_during_alloc,@function
        .size           $__internal_1_$__cuda_sm10x_tcgen05_guardrail_trap_phase_invalid_during_alloc,($__internal_2_$__cuda_sm10x_tcgen05_guardrail_trap_unallocated_columns_being_dealloced - $__internal_1_$__cuda_sm10x_tcgen05_guardrail_trap_phase_invalid_during_alloc)
$__internal_1_$__cuda_sm10x_tcgen05_guardrail_trap_phase_invalid_during_alloc:
[----:B------:R-:W-:Y:S05]  /*8a70*/  BPT.TRAP 0x1 ;  /* 0x000000040000795c */ /* 0x000fea0000300000 */
[----:B------:R-:W-:-:S04]  /*8a80*/  HFMA2 R3, -RZ, RZ, 0, 0 ;  /* 0x00000000ff037431 */ /* 0x000fc800000001ff */
[----:B------:R-:W-:Y:S05]  /*8a90*/  RET.REL.NODEC R2 `(_ZN7cutlass13device_kernelINS_4conv6kernel13ConvUniversalINS1_16ConvProblemShapeILNS1_8OperatorE1ELi3EEENS1_10collective14CollectiveConvINS1_47MainloopSm100TmaUmmaWarpSpecializedImplicitGemmILS5_1ELi13ELi3ELi1ELi2EN4cute5tupleIJNSA_1CILi1EEESD_SD_EEEEENSB_IJNSC_ILi64EEESG_NSB_IJSG_EEEEEENS_6half_tESJ_NSA_8TiledMMAINSA_8MMA_AtomIJNSA_20SM100_MMA_F16BF16_SSISJ_SJ_fLi64ELi64ELNSA_4UMMA5MajorE0ELSO_1ELNSN_7ScaleInE0ELSP_0EEEEEENSA_6LayoutISE_NSB_IJNSC_ILi0EEEST_ST_EEEEENSB_IJNSA_10UnderscoreESW_SW_EEEEENS7_6detail27Sm100ImplicitGemmTileTraitsINSA_20SM90_TMA_LOAD_IM2COLENSA_14ComposedLayoutINSA_7SwizzleILi3ELi4ELi3EEENSA_18smem_ptr_flag_bitsILi16EEENSS_INSB_IJNSC_ILi8EEESG_EEENSB_IJSG_SD_EEEEEEEvEENS10_INSA_13SM90_TMA_LOADENS12_IS14_S16_NSS_INSB_IJSG_S17_EEENSB_IJSD_SG_EEEEEEEvEEEENS_8epilogue10collective18CollectiveEpilogueINS1K_23Sm100TmaWarpSpecializedILi3ELi2ELi16ELb1ELb0EEEJSI_NSB_IJNSS_ISG_SD_EENSS_INSC_ILi32EEESD_EEEEESJ_NSB_IJNSB_IJllllEEESD_ST_EEESJ_S1U_NS1K_6fusion15FusionCallbacksIS1O_NS1V_17LinearCombinationISJ_fSJ_fLNS_15FloatRoundStyleE2EEESI_S1S_JEEENSA_5SM1004TMEM4LOAD26SM100_TMEM_LOAD_16dp256b4xES11_NS12_INS13_ILi2ELi4ELi3EEES16_NSS_INSB_IJS17_S1Q_EEENSB_IJS1Q_SD_EEEEEEENSA_17SM75_U32x4_LDSM_NENSA_21SM90_TMA_STORE_IM2COLES29_NSA_17SM90_U32x4_STSM_NENSA_39AutoVectorizingCopyWithAssumedAlignmentILi128EEEEEEvvEEEEvNT_6ParamsE) ;  /* 0xffffff7402587950 */ /* 0x000fea0003c3ffff */
        .weak           $__internal_2_$__cuda_sm10x_tcgen05_guardrail_trap_unallocated_columns_being_dealloced
        .type           $__internal_2_$__cuda_sm10x_tcgen05_guardrail_trap_unallocated_columns_being_dealloced,@function
        .size           $__internal_2_$__cuda_sm10x_tcgen05_guardrail_trap_unallocated_columns_being_dealloced,(.L_x_171 - $__internal_2_$__cuda_sm10x_tcgen05_guardrail_trap_unallocated_columns_being_dealloced)
$__internal_2_$__cuda_sm10x_tcgen05_guardrail_trap_unallocated_columns_being_dealloced:
[----:B------:R-:W-:Y:S05]  /*8aa0*/  BPT.TRAP 0x1 ;  /* 0x000000040000795c */ /* 0x000fea0000300000 */
[----:B------:R-:W-:-:S04]  /*8ab0*/  MOV R3, 0x0 ;  /* 0x0000000000037802 */ /* 0x000fc80000000f00 */
[----:B------:R-:W-:Y:S05]  /*8ac0*/  RET.REL.NODEC R2 `(_ZN7cutlass13device_kernelINS_4conv6kernel13ConvUniversalINS1_16ConvProblemShapeILNS1_8OperatorE1ELi3EEENS1_10collective14CollectiveConvINS1_47MainloopSm100TmaUmmaWarpSpecializedImplicitGemmILS5_1ELi13ELi3ELi1ELi2EN4cute5tupleIJNSA_1CILi1EEESD_SD_EEEEENSB_IJNSC_ILi64EEESG_NSB_IJSG_EEEEEENS_6half_tESJ_NSA_8TiledMMAINSA_8MMA_AtomIJNSA_20SM100_MMA_F16BF16_SSISJ_SJ_fLi64ELi64ELNSA_4UMMA5MajorE0ELSO_1ELNSN_7ScaleInE0ELSP_0EEEEEENSA_6LayoutISE_NSB_IJNSC_ILi0EEEST_ST_EEEEENSB_IJNSA_10UnderscoreESW_SW_EEEEENS7_6detail27Sm100ImplicitGemmTileTraitsINSA_20SM90_TMA_LOAD_IM2COLENSA_14ComposedLayoutINSA_7SwizzleILi3ELi4ELi3EEENSA_18smem_ptr_flag_bitsILi16EEENSS_INSB_IJNSC_ILi8EEESG_EEENSB_IJSG_SD_EEEEEEEvEENS10_INSA_13SM90_TMA_LOADENS12_IS14_S16_NSS_INSB_IJSG_S17_EEENSB_IJSD_SG_EEEEEEEvEEEENS_8epilogue10collective18CollectiveEpilogueINS1K_23Sm100TmaWarpSpecializedILi3ELi2ELi16ELb1ELb0EEEJSI_NSB_IJNSS_ISG_SD_EENSS_INSC_ILi32EEESD_EEEEESJ_NSB_IJNSB_IJllllEEESD_ST_EEESJ_S1U_NS1K_6fusion15FusionCallbacksIS1O_NS1V_17LinearCombinationISJ_fSJ_fLNS_15FloatRoundStyleE2EEESI_S1S_JEEENSA_5SM1004TMEM4LOAD26SM100_TMEM_LOAD_16dp256b4xES11_NS12_INS13_ILi2ELi4ELi3EEES16_NSS_INSB_IJS17_S1Q_EEENSB_IJS1Q_SD_EEEEEEENSA_17SM75_U32x4_LDSM_NENSA_21SM90_TMA_STORE_IM2COLES29_NSA_17SM90_U32x4_STSM_NENSA_39AutoVectorizingCopyWithAssumedAlignmentILi128EEEEEEvvEEEEvNT_6ParamsE) ;  /* 0xffffff74024c7950 */ /* 0x000fea0003c3ffff */
.L_x_170:
[----:B------:R-:W-:-:S00]  /*8ad0*/  BRA `(.L_x_170) ;  /* 0xfffffffc00fc7947 */ /* 0x000fc0000383ffff */
[----:B------:R-:W-:-:S00]  /*8ae0*/  NOP ;  /* 0x0000000000007918 */ /* 0x000fc00000000000 */
        /* <DEDUP_REMOVED lines=9> */
.L_x_171:


//--------------------- .nv.global.init           --------------------------
	.section	.nv.global.init,"aw",@progbits
.nv.global.init:
	.type		$str$29,@object
	.size		$str$29,($str$30 - $str$29)
$str$29:
        /*0000*/ 	.byte	0x28, 0x61, 0x64, 0x64, 0x72, 0x65, 0x73, 0x73, 0x20, 0x26, 0x20, 0x6d, 0x61, 0x73, 0x6b, 0x29
        /*0010*/ 	.byte	0x20, 0x3d, 0x3d, 0x20, 0x30, 0x00
	.type		$str$30,@object
	.size		$str$30,($str$28 - $str$30)
$str$30:
        /*0016*/ 	.byte	0x2f, 0x74, 0x6d, 0x70, 0x2f, 0x63, 0x75, 0x74, 0x6c, 0x61, 0x73, 0x73, 0x5f, 0x73, 0x77, 0x65
        /*0026*/ 	.byte	0x65, 0x70, 0x5f, 0x73, 0x72, 0x63, 0x2f, 0x69, 0x6e, 0x63, 0x6c, 0x75, 0x64, 0x65, 0x2f, 0x63
        /*0036*/ 	.byte	0x75, 0x74, 0x65, 0x2f, 0x70, 0x6f, 0x69, 0x6e, 0x74, 0x65, 0x72, 0x5f, 0x66, 0x6c, 0x61, 0x67
        /*0046*/ 	.byte	0x67, 0x65, 0x64, 0x2e, 0x68, 0x70, 0x70, 0x00
	.type		$str$28,@object
	.size		$str$28,($str$27 - $str$28)
$str$28:
        /*004e*/ 	.byte	0x2f, 0x74, 0x6d, 0x70, 0x2f, 0x63, 0x75, 0x74, 0x6c, 0x61, 0x73, 0x73, 0x5f, 0x73, 0x77, 0x65
        /*005e*/ 	.byte	0x65, 0x70, 0x5f, 0x73, 0x72, 0x63, 0x2f, 0x69, 0x6e, 0x63, 0x6c, 0x75, 0x64, 0x65, 0x2f, 0x63
        /*006e*/ 	.byte	0x75, 0x74, 0x65, 0x2f, 0x61, 0x74, 0x6f, 0x6d, 0x2f, 0x63, 0x6f, 0x70, 0x79, 0x5f, 0x74, 0x72
        /*007e*/ 	.byte	0x61, 0x69, 0x74, 0x73, 0x5f, 0x73, 0x6d, 0x31, 0x30, 0x30, 0x2e, 0x68, 0x70, 0x70, 0x00
	.type		$str$27,@object
	.size		$str$27,(__unnamed_1 - $str$27)
$str$27:
        /*008d*/ 	.byte	0x28, 0x28, 0x75, 0x69, 0x6e, 0x74, 0x33, 0x32, 0x5f, 0x74, 0x28, 0x74, 0x68, 0x72, 0x65, 0x61
        /*009d*/ 	.byte	0x64, 0x49, 0x64, 0x78, 0x2e, 0x78, 0x29, 0x20, 0x2f, 0x20, 0x33, 0x32, 0x29, 0x20, 0x25, 0x20
        /*00ad*/ 	.byte	0x34, 0x29, 0x20, 0x3d, 0x3d, 0x20, 0x28, 0x28, 0x28, 0x74, 0x6d, 0x65, 0x6d, 0x5f, 0x61, 0x64
        /*00bd*/ 	.byte	0x64, 0x72, 0x20, 0x3e, 0x3e, 0x20, 0x31, 0x36, 0x29, 0x20, 0x2f, 0x20, 0x33, 0x32, 0x29, 0x20
        /*00cd*/ 	.byte	0x25, 0x20, 0x34, 0x29, 0x00
	.type		__unnamed_1,@object
	.size		__unnamed_1,(__unnamed_2 - __unnamed_1)
__unnamed_1:
        /*00d2*/ 	.byte	0x61, 0x75, 0x74, 0x6f, 0x20, 0x63, 0x75, 0x74, 0x65, 0x3a, 0x3a, 0x61, 0x73, 0x5f, 0x70, 0x6f
        /* <DEDUP_REMOVED lines=24> */
        /*0262*/ 	.byte	0x3e, 0x3e, 0x3e, 0x5d, 0x00
	.type		__unnamed_2,@object
	.size		__unnamed_2,(.L_2 - __unnamed_2)
__unnamed_2:
        /* <DEDUP_REMOVED lines=46> */
.L_2:


//--------------------- .nv.shared._ZN7cutlass13device_kernelINS_4conv6kernel13ConvUniversalINS1_16ConvProblemShapeILNS1_8OperatorE1ELi3EEENS1_10collective14CollectiveConvINS1_47MainloopSm100TmaUmmaWarpSpecializedImplicitGemmILS5_1ELi13ELi3ELi1ELi2EN4cute5tupleIJNSA_1CILi1EEESD_SD_EEEEENSB_IJNSC_ILi64EEESG_NSB_IJSG_EEEEEENS_6half_tESJ_NSA_8TiledMMAINSA_8MMA_AtomIJNSA_20SM100_MMA_F16BF16_SSISJ_SJ_fLi64ELi64ELNSA_4UMMA5MajorE0ELSO_1ELNSN_7ScaleInE0ELSP_0EEEEEENSA_6LayoutISE_NSB_IJNSC_ILi0EEEST_ST_EEEEENSB_IJNSA_10UnderscoreESW_SW_EEEEENS7_6detail27Sm100ImplicitGemmTileTraitsINSA_20SM90_TMA_LOAD_IM2COLENSA_14ComposedLayoutINSA_7SwizzleILi3ELi4ELi3EEENSA_18smem_ptr_flag_bitsILi16EEENSS_INSB_IJNSC_ILi8EEESG_EEENSB_IJSG_SD_EEEEEEEvEENS10_INSA_13SM90_TMA_LOADENS12_IS14_S16_NSS_INSB_IJSG_S17_EEENSB_IJSD_SG_EEEEEEEvEEEENS_8epilogue10collective18CollectiveEpilogueINS1K_23Sm100TmaWarpSpecializedILi3ELi2ELi16ELb1ELb0EEEJSI_NSB_IJNSS_ISG_SD_EENSS_INSC_ILi32EEESD_EEEEESJ_NSB_IJNSB_IJllllEEESD_ST_EEESJ_S1U_NS1K_6fusion15FusionCallbacksIS1O_NS1V_17LinearCombinationISJ_fSJ_fLNS_15FloatRoundStyleE2EEESI_S1S_JEEENSA_5SM1004TMEM4LOAD26SM100_TMEM_LOAD_16dp256b4xES11_NS12_INS13_ILi2ELi4ELi3EEES16_NSS_INSB_IJS17_S1Q_EEENSB_IJS1Q_SD_EEEEEEENSA_17SM75_U32x4_LDSM_NENSA_21SM90_TMA_STORE_IM2COLES29_NSA_17SM90_U32x4_STSM_NENSA_39AutoVectorizingCopyWithAssumedAlignmentILi128EEEEEEvvEEEEvNT_6ParamsE --------------------------
	.section	.nv.shared._ZN7cutlass13device_kernelINS_4conv6kernel13ConvUniversalINS1_16ConvProblemShapeILNS1_8OperatorE1ELi3EEENS1_10collective14CollectiveConvINS1_47MainloopSm100TmaUmmaWarpSpecializedImplicitGemmILS5_1ELi13ELi3ELi1ELi2EN4cute5tupleIJNSA_1CILi1EEESD_SD_EEEEENSB_IJNSC_ILi64EEESG_NSB_IJSG_EEEEEENS_6half_tESJ_NSA_8TiledMMAINSA_8MMA_AtomIJNSA_20SM100_MMA_F16BF16_SSISJ_SJ_fLi64ELi64ELNSA_4UMMA5MajorE0ELSO_1ELNSN_7ScaleInE0ELSP_0EEEEEENSA_6LayoutISE_NSB_IJNSC_ILi0EEEST_ST_EEEEENSB_IJNSA_10UnderscoreESW_SW_EEEEENS7_6detail27Sm100ImplicitGemmTileTraitsINSA_20SM90_TMA_LOAD_IM2COLENSA_14ComposedLayoutINSA_7SwizzleILi3ELi4ELi3EEENSA_18smem_ptr_flag_bitsILi16EEENSS_INSB_IJNSC_ILi8EEESG_EEENSB_IJSG_SD_EEEEEEEvEENS10_INSA_13SM90_TMA_LOADENS12_IS14_S16_NSS_INSB_IJSG_S17_EEENSB_IJSD_SG_EEEEEEEvEEEENS_8epilogue10collective18CollectiveEpilogueINS1K_23Sm100TmaWarpSpecializedILi3ELi2ELi16ELb1ELb0EEEJSI_NSB_IJNSS_ISG_SD_EENSS_INSC_ILi32EEESD_EEEEESJ_NSB_IJNSB_IJllllEEESD_ST_EEESJ_S1U_NS1K_6fusion15FusionCallbacksIS1O_NS1V_17LinearCombinationISJ_fSJ_fLNS_15FloatRoundStyleE2EEESI_S1S_JEEENSA_5SM1004TMEM4LOAD26SM100_TMEM_LOAD_16dp256b4xES11_NS12_INS13_ILi2ELi4ELi3EEES16_NSS_INSB_IJS17_S1Q_EEENSB_IJS1Q_SD_EEEEEEENSA_17SM75_U32x4_LDSM_NENSA_21SM90_TMA_STORE_IM2COLES29_NSA_17SM90_U32x4_STSM_NENSA_39AutoVectorizingCopyWithAssumedAlignmentILi128EEEEEEvvEEEEvNT_6ParamsE,"aw",@nobits
	.sectionflags	@""
	.align	16
	.zero		1024


//--------------------- .nv.shared.reserved.0     --------------------------
	.section	.nv.shared.reserved.0,"aw",@nobits
	.weak		__nv_reservedSMEM_offset_0_alias
	.size		__nv_reservedSMEM_offset_0_alias, 0, 64
	.other		__nv_reservedSMEM_offset_0_alias,@"STO_CUDA_RESERVED_SHARED STV_DEFAULT"
__nv_reservedSMEM_offset_0_alias:
	.zero		0
.nv.shared.reserved.0:
	.zero		64
	.weak		__nv_reservedSMEM_tcgen05_partition
	.type		__nv_reservedSMEM_tcgen05_partition,@object
	.size		__nv_reservedSMEM_tcgen05_partition,(.L_0 - __nv_reservedSMEM_tcgen05_partition)
__nv_reservedSMEM_tcgen05_partition:
	.zero		32
.L_0:


//--------------------- .nv.global                --------------------------
	.section	.nv.global,"aw",@nobits
.nv.global:
	.type		_ZN39_INTERNAL_d60248dc_4_k_cu_2794a076_32184cute1_E,@object
	.size		_ZN39_INTERNAL_d60248dc_4_k_cu_2794a076_32184cute1_E,(_ZN39_INTERNAL_d60248dc_4_k_cu_2794a076_32184cuda3std3__45__cpo6cbeginE - _ZN39_INTERNAL_d60248dc_4_k_cu_2794a076_32184cute1_E)
_ZN39_INTERNAL_d60248dc_4_k_cu_2794a076_32184cute1_E:
	.zero		1
	.type		_ZN39_INTERNAL_d60248dc_4_k_cu_2794a076_32184cuda3std3__45__cpo6cbeginE,@object
	.size		_ZN39_INTERNAL_d60248dc_4_k_cu_2794a076_32184cuda3std3__45__cpo6cbeginE,(_ZN39_INTERNAL_d60248dc_4_k_cu_2794a076_32184cuda3std3__48in_placeE - _ZN39_INTERNAL_d60248dc_4_k_cu_2794a076_32184cuda3std3__45__cpo6cbeginE)
_ZN39_INTERNAL_d60248dc_4_k_cu_2794a076_32184cuda3std3__45__cpo6cbeginE:
	.zero		1
	.type		_ZN39_INTERNAL_d60248dc_4_k_cu_2794a076_32184cuda3std3__48in_placeE,@object
	.size		_ZN39_INTERNAL_d60248dc_4_k_cu_2794a076_32184cuda3std3__48in_placeE,(_ZN39_INTERNAL_d60248dc_4_k_cu_2794a076_32184cuda3std6ranges3__45__cpo9iter_moveE - _ZN39_INTERNAL_d60248dc_4_k_cu_2794a076_32184cuda3std3__48in_placeE)
_ZN39_INTERNAL_d60248dc_4_k_cu_2794a076_32184cuda3std3__48in_placeE:
	.zero		1
	.type		_ZN39_INTERNAL_d60248dc_4_k_cu_2794a076_32184cuda3std6ranges3__45__cpo9iter_moveE,@object
	.size		_ZN39_INTERNAL_d60248dc_4_k_cu_2794a076_32184cuda3std6ranges3__45__cpo9iter_moveE,(_ZN39_INTERNAL_d60248dc_4_k_cu_2794a076_32184cuda3std3__45__cpo5beginE - _ZN39_INTERNAL_d60248dc_4_k_cu_2794a076_32184cuda3std6ranges3__45__cpo9iter_moveE)
_ZN39_INTERNAL_d60248dc_4_k_cu_2794a076_32184cuda3std6ranges3__45__cpo9iter_moveE:
	.zero		1
	.type		_ZN39_INTERNAL_d60248dc_4_k_cu_2794a076_32184cuda3std3__45__cpo5beginE,@object
	.size		_ZN39_INTERNAL_d60248dc_4_k_cu_2794a076_32184cuda3std3__45__cpo5beginE,(_ZN39_INTERNAL_d60248dc_4_k_cu_2794a076_32184cuda3std3__441_GLOBAL__N__d60248dc_4_k_cu_2794a076_32186ignoreE - _ZN39_INTERNAL_d60248dc_4_k_cu_2794a076_32184cuda3std3__45__cpo5beginE)
_ZN39_INTERNAL_d60248dc_4_k_cu_2794a076_32184cuda3std3__45__cpo5beginE:
	.zero		1
	.type		_ZN39_INTERNAL_d60248dc_4_k_cu_2794a076_32184cuda3std3__441_GLOBAL__N__d60248dc_4_k_cu_2794a076_32186ignoreE,@object
	.size		_ZN39_INTERNAL_d60248dc_4_k_cu_2794a076_32184cuda3std3__441_GLOBAL__N__d60248dc_4_k_cu_2794a076_32186ignoreE,(_ZN39_INTERNAL_d60248dc_4_k_cu_2794a076_32184cute7productE - _ZN39_INTERNAL_d60248dc_4_k_cu_2794a076_32184cuda3std3__441_GLOBAL__N__d60248dc_4_k_cu_2794a076_32186ignoreE)
_ZN39_INTERNAL_d60248dc_4_k_cu_2794a076_32184cuda3std3__441_GLOBAL__N__d60248dc_4_k_cu_2794a076_32186ignoreE:
	.zero		1
	.type		_ZN39_INTERNAL_d60248dc_4_k_cu_2794a076_32184cute7productE,@object
	.size		_ZN39_INTERNAL_d60248dc_4_k_cu_2794a076_32184cute7productE,(_ZN39_INTERNAL_d60248dc_4_k_cu_2794a076_32184cuda3std3__45__cpo3endE - _ZN39_INTERNAL_d60248dc_4_k_cu_2794a076_32184cute7productE)
_ZN39_INTERNAL_d60248dc_4_k_cu_2794a076_32184cute7productE:
	.zero		1
	.type		_ZN39_INTERNAL_d60248dc_4_k_cu_2794a076_32184cuda3std3__45__cpo3endE,@object
	.size		_ZN39_INTERNAL_d60248dc_4_k_cu_2794a076_32184cuda3std3__45__cpo3endE,(_ZN39_INTERNAL_d60248dc_4_k_cu_2794a076_32184cuda3std3__419piecewise_constructE - _ZN39_INTERNAL_d60248dc_4_k_cu_2794a076_32184cuda3std3__45__cpo3endE)
_ZN39_INTERNAL_d60248dc_4_k_cu_2794a076_32184cuda3std3__45__cpo3endE:
	.zero		1
	.type		_ZN39_INTERNAL_d60248dc_4_k_cu_2794a076_32184cuda3std3__419piecewise_constructE,@object
	.size		_ZN39_INTERNAL_d60248dc_4_k_cu_2794a076_32184cuda3std3__419piecewise_constructE,(_ZN39_INTERNAL_d60248dc_4_k_cu_2794a076_32184cuda3std3__45__cpo4cendE - _ZN39_INTERNAL_d60248dc_4_k_cu_2794a076_32184cuda3std3__419piecewise_constructE)
_ZN39_INTERNAL_d60248dc_4_k_cu_2794a076_32184cuda3std3__419piecewise_constructE:
	.zero		1
	.type		_ZN39_INTERNAL_d60248dc_4_k_cu_2794a076_32184cuda3std3__45__cpo4cendE,@object
	.size		_ZN39_INTERNAL_d60248dc_4_k_cu_2794a076_32184cuda3std3__45__cpo4cendE,(_ZN39_INTERNAL_d60248dc_4_k_cu_2794a076_32184cuda3std6ranges3__45__cpo4swapE - _ZN39_INTERNAL_d60248dc_4_k_cu_2794a076_32184cuda3std3__45__cpo4cendE)
_ZN39_INTERNAL_d60248dc_4_k_cu_2794a076_32184cuda3std3__45__cpo4cendE:
	.zero		1
	.type		_ZN39_INTERNAL_d60248dc_4_k_cu_2794a076_32184cuda3std6ranges3__45__cpo4swapE,@object
	.size		_ZN39_INTERNAL_d60248dc_4_k_cu_2794a076_32184cuda3std6ranges3__45__cpo4swapE,(.L_10 - _ZN39_INTERNAL_d60248dc_4_k_cu_2794a076_32184cuda3std6ranges3__45__cpo4swapE)
_ZN39_INTERNAL_d60248dc_4_k_cu_2794a076_32184cuda3std6ranges3__45__cpo4swapE:
	.zero		1
.L_10:


//--------------------- .nv.constant0._ZN7cutlass13device_kernelINS_4conv6kernel13ConvUniversalINS1_16ConvProblemShapeILNS1_8OperatorE1ELi3EEENS1_10collective14CollectiveConvINS1_47MainloopSm100TmaUmmaWarpSpecializedImplicitGemmILS5_1ELi13ELi3ELi1ELi2EN4cute5tupleIJNSA_1CILi1EEESD_SD_EEEEENSB_IJNSC_ILi64EEESG_NSB_IJSG_EEEEEENS_6half_tESJ_NSA_8TiledMMAINSA_8MMA_AtomIJNSA_20SM100_MMA_F16BF16_SSISJ_SJ_fLi64ELi64ELNSA_4UMMA5MajorE0ELSO_1ELNSN_7ScaleInE0ELSP_0EEEEEENSA_6LayoutISE_NSB_IJNSC_ILi0EEEST_ST_EEEEENSB_IJNSA_10UnderscoreESW_SW_EEEEENS7_6detail27Sm100ImplicitGemmTileTraitsINSA_20SM90_TMA_LOAD_IM2COLENSA_14ComposedLayoutINSA_7SwizzleILi3ELi4ELi3EEENSA_18smem_ptr_flag_bitsILi16EEENSS_INSB_IJNSC_ILi8EEESG_EEENSB_IJSG_SD_EEEEEEEvEENS10_INSA_13SM90_TMA_LOADENS12_IS14_S16_NSS_INSB_IJSG_S17_EEENSB_IJSD_SG_EEEEEEEvEEEENS_8epilogue10collective18CollectiveEpilogueINS1K_23Sm100TmaWarpSpecializedILi3ELi2ELi16ELb1ELb0EEEJSI_NSB_IJNSS_ISG_SD_EENSS_INSC_ILi32EEESD_EEEEESJ_NSB_IJNSB_IJllllEEESD_ST_EEESJ_S1U_NS1K_6fusion15FusionCallbacksIS1O_NS1V_17LinearCombinationISJ_fSJ_fLNS_15FloatRoundStyleE2EEESI_S1S_JEEENSA_5SM1004TMEM4LOAD26SM100_TMEM_LOAD_16dp256b4xES11_NS12_INS13_ILi2ELi4ELi3EEES16_NSS_INSB_IJS17_S1Q_EEENSB_IJS1Q_SD_EEEEEEENSA_17SM75_U32x4_LDSM_NENSA_21SM90_TMA_STORE_IM2COLES29_NSA_17SM90_U32x4_STSM_NENSA_39AutoVectorizingCopyWithAssumedAlignmentILi128EEEEEEvvEEEEvNT_6ParamsE --------------------------
	.section	.nv.constant0._ZN7cutlass13device_kernelINS_4conv6kernel13ConvUniversalINS1_16ConvProblemShapeILNS1_8OperatorE1ELi3EEENS1_10collective14CollectiveConvINS1_47MainloopSm100TmaUmmaWarpSpecializedImplicitGemmILS5_1ELi13ELi3ELi1ELi2EN4cute5tupleIJNSA_1CILi1EEESD_SD_EEEEENSB_IJNSC_ILi64EEESG_NSB_IJSG_EEEEEENS_6half_tESJ_NSA_8TiledMMAINSA_8MMA_AtomIJNSA_20SM100_MMA_F16BF16_SSISJ_SJ_fLi64ELi64ELNSA_4UMMA5MajorE0ELSO_1ELNSN_7ScaleInE0ELSP_0EEEEEENSA_6LayoutISE_NSB_IJNSC_ILi0EEEST_ST_EEEEENSB_IJNSA_10UnderscoreESW_SW_EEEEENS7_6detail27Sm100ImplicitGemmTileTraitsINSA_20SM90_TMA_LOAD_IM2COLENSA_14ComposedLayoutINSA_7SwizzleILi3ELi4ELi3EEENSA_18smem_ptr_flag_bitsILi16EEENSS_INSB_IJNSC_ILi8EEESG_EEENSB_IJSG_SD_EEEEEEEvEENS10_INSA_13SM90_TMA_LOADENS12_IS14_S16_NSS_INSB_IJSG_S17_EEENSB_IJSD_SG_EEEEEEEvEEEENS_8epilogue10collective18CollectiveEpilogueINS1K_23Sm100TmaWarpSpecializedILi3ELi2ELi16ELb1ELb0EEEJSI_NSB_IJNSS_ISG_SD_EENSS_INSC_ILi32EEESD_EEEEESJ_NSB_IJNSB_IJllllEEESD_ST_EEESJ_S1U_NS1K_6fusion15FusionCallbacksIS1O_NS1V_17LinearCombinationISJ_fSJ_fLNS_15FloatRoundStyleE2EEESI_S1S_JEEENSA_5SM1004TMEM4LOAD26SM100_TMEM_LOAD_16dp256b4xES11_NS12_INS13_ILi2ELi4ELi3EEES16_NSS_INSB_IJS17_S1Q_EEENSB_IJS1Q_SD_EEEEEEENSA_17SM75_U32x4_LDSM_NENSA_21SM90_TMA_STORE_IM2COLES29_NSA_17SM90_U32x4_STSM_NENSA_39AutoVectorizingCopyWithAssumedAlignmentILi128EEEEEEvvEEEEvNT_6ParamsE,"a",@progbits
	.sectionflags	@""
	.align	4
.nv.constant0._ZN7cutlass13device_kernelINS_4conv6kernel13ConvUniversalINS1_16ConvProblemShapeILNS1_8OperatorE1ELi3EEENS1_10collective14CollectiveConvINS1_47MainloopSm100TmaUmmaWarpSpecializedImplicitGemmILS5_1ELi13ELi3ELi1ELi2EN4cute5tupleIJNSA_1CILi1EEESD_SD_EEEEENSB_IJNSC_ILi64EEESG_NSB_IJSG_EEEEEENS_6half_tESJ_NSA_8TiledMMAINSA_8MMA_AtomIJNSA_20SM100_MMA_F16BF16_SSISJ_SJ_fLi64ELi64ELNSA_4UMMA5MajorE0ELSO_1ELNSN_7ScaleInE0ELSP_0EEEEEENSA_6LayoutISE_NSB_IJNSC_ILi0EEEST_ST_EEEEENSB_IJNSA_10UnderscoreESW_SW_EEEEENS7_6detail27Sm100ImplicitGemmTileTraitsINSA_20SM90_TMA_LOAD_IM2COLENSA_14ComposedLayoutINSA_7SwizzleILi3ELi4ELi3EEENSA_18smem_ptr_flag_bitsILi16EEENSS_INSB_IJNSC_ILi8EEESG_EEENSB_IJSG_SD_EEEEEEEvEENS10_INSA_13SM90_TMA_LOADENS12_IS14_S16_NSS_INSB_IJSG_S17_EEENSB_IJSD_SG_EEEEEEEvEEEENS_8epilogue10collective18CollectiveEpilogueINS1K_23Sm100TmaWarpSpecializedILi3ELi2ELi16ELb1ELb0EEEJSI_NSB_IJNSS_ISG_SD_EENSS_INSC_ILi32EEESD_EEEEESJ_NSB_IJNSB_IJllllEEESD_ST_EEESJ_S1U_NS1K_6fusion15FusionCallbacksIS1O_NS1V_17LinearCombinationISJ_fSJ_fLNS_15FloatRoundStyleE2EEESI_S1S_JEEENSA_5SM1004TMEM4LOAD26SM100_TMEM_LOAD_16dp256b4xES11_NS12_INS13_ILi2ELi4ELi3EEES16_NSS_INSB_IJS17_S1Q_EEENSB_IJS1Q_SD_EEEEEEENSA_17SM75_U32x4_LDSM_NENSA_21SM90_TMA_STORE_IM2COLES29_NSA_17SM90_U32x4_STSM_NENSA_39AutoVectorizingCopyWithAssumedAlignmentILi128EEEEEEvvEEEEvNT_6ParamsE:
	.zero		3200


//--------------------- SYMBOLS --------------------------

	.type		.nv.reservedSmem.offset0,@object
	.size		.nv.reservedSmem.offset0,0x4
	.type		.nv.reservedSmem.cap,@object
	.size		.nv.reservedSmem.cap,0x4
	.type		__assertfail,@function
